//
// Generated by NVIDIA NVVM Compiler
//
// Compiler Build ID: CL-36424714
// Cuda compilation tools, release 13.0, V13.0.88
// Based on NVVM 20.0.0
//

.version 9.0
.target sm_100
.address_size 64

	// .globl	_Z10extractMinPiS_S_S_ii
.extern .func  (.param .b32 func_retval0) vprintf
(
	.param .b64 vprintf_param_0,
	.param .b64 vprintf_param_1
)
;
.global .align 4 .b8 Cx[400000000];
.global .align 4 .b8 PQ[400000000];
.global .align 1 .b8 $str[10] = {102, 111, 117, 110, 100, 32, 37, 100, 10};
.global .align 1 .b8 $str$6[10] = {99, 111, 115, 116, 58, 32, 37, 100, 10};

.visible .entry _Z10extractMinPiS_S_S_ii(
	.param .u64 .ptr .align 1 _Z10extractMinPiS_S_S_ii_param_0,
	.param .u64 .ptr .align 1 _Z10extractMinPiS_S_S_ii_param_1,
	.param .u64 .ptr .align 1 _Z10extractMinPiS_S_S_ii_param_2,
	.param .u64 .ptr .align 1 _Z10extractMinPiS_S_S_ii_param_3,
	.param .u32 _Z10extractMinPiS_S_S_ii_param_4,
	.param .u32 _Z10extractMinPiS_S_S_ii_param_5
)
{
	.reg .pred 	%p<11>;
	.reg .b32 	%r<63>;
	.reg .b64 	%rd<54>;

	ld.param.u64 	%rd7, [_Z10extractMinPiS_S_S_ii_param_0];
	ld.param.u64 	%rd8, [_Z10extractMinPiS_S_S_ii_param_1];
	ld.param.u64 	%rd9, [_Z10extractMinPiS_S_S_ii_param_2];
	ld.param.u64 	%rd10, [_Z10extractMinPiS_S_S_ii_param_3];
	ld.param.u32 	%r15, [_Z10extractMinPiS_S_S_ii_param_4];
	ld.param.u32 	%r16, [_Z10extractMinPiS_S_S_ii_param_5];
	mov.u32 	%r17, %ctaid.x;
	mov.u32 	%r18, %ntid.x;
	mov.u32 	%r19, %tid.x;
	mad.lo.s32 	%r1, %r17, %r18, %r19;
	setp.ge.s32 	%p1, %r1, %r16;
	@%p1 bra 	$L__BB0_15;
	cvta.to.global.u64 	%rd11, %rd7;
	mul.wide.s32 	%rd12, %r1, 4;
	add.s64 	%rd1, %rd11, %rd12;
	ld.global.u32 	%r2, [%rd1];
	setp.lt.s32 	%p2, %r2, 1;
	@%p2 bra 	$L__BB0_15;
	add.s32 	%r20, %r15, %r16;
	add.s32 	%r21, %r20, -1;
	div.s32 	%r22, %r21, %r16;
	mul.lo.s32 	%r23, %r22, %r1;
	mul.wide.s32 	%rd13, %r23, 4;
	mov.u64 	%rd14, PQ;
	add.s64 	%rd2, %rd14, %rd13;
	ld.volatile.global.u32 	%r3, [%rd2];
	add.s32 	%r4, %r23, -1;
	add.s32 	%r24, %r4, %r2;
	mul.wide.s32 	%rd15, %r24, 4;
	add.s64 	%rd16, %rd14, %rd15;
	ld.volatile.global.u32 	%r25, [%rd16];
	st.volatile.global.u32 	[%rd2], %r25;
	ld.global.u32 	%r26, [%rd1];
	add.s32 	%r58, %r26, -1;
	st.global.u32 	[%rd1], %r58;
	setp.lt.s32 	%p3, %r26, 3;
	@%p3 bra 	$L__BB0_14;
	mov.b32 	%r60, 0;
	mov.b32 	%r59, 1;
	mov.u64 	%rd27, Cx;
	mov.u32 	%r62, %r60;
$L__BB0_4:
	add.s32 	%r10, %r60, 2;
	setp.lt.s32 	%p4, %r10, %r58;
	@%p4 bra 	$L__BB0_7;
	mul.wide.s32 	%rd17, %r62, 4;
	add.s64 	%rd3, %rd2, %rd17;
	ld.volatile.global.u32 	%r29, [%rd3];
	mul.wide.s32 	%rd18, %r29, 4;
	add.s64 	%rd20, %rd27, %rd18;
	ld.volatile.global.u32 	%r30, [%rd20];
	add.s32 	%r31, %r10, %r4;
	mul.wide.s32 	%rd21, %r31, 4;
	add.s64 	%rd4, %rd14, %rd21;
	ld.volatile.global.u32 	%r32, [%rd4];
	mul.wide.s32 	%rd23, %r32, 4;
	add.s64 	%rd24, %rd27, %rd23;
	ld.volatile.global.u32 	%r33, [%rd24];
	setp.le.s32 	%p5, %r30, %r33;
	@%p5 bra 	$L__BB0_14;
	ld.volatile.global.u32 	%r34, [%rd4];
	ld.volatile.global.u32 	%r35, [%rd3];
	st.volatile.global.u32 	[%rd4], %r35;
	st.volatile.global.u32 	[%rd3], %r34;
	mov.u32 	%r62, %r59;
	bra.uni 	$L__BB0_13;
$L__BB0_7:
	mul.wide.s32 	%rd25, %r62, 4;
	add.s64 	%rd5, %rd2, %rd25;
	ld.volatile.global.u32 	%r36, [%rd5];
	mul.wide.s32 	%rd26, %r36, 4;
	add.s64 	%rd28, %rd27, %rd26;
	ld.volatile.global.u32 	%r37, [%rd28];
	mul.wide.s32 	%rd29, %r60, 4;
	add.s64 	%rd6, %rd2, %rd29;
	ld.volatile.global.u32 	%r38, [%rd6+4];
	mul.wide.s32 	%rd30, %r38, 4;
	add.s64 	%rd31, %rd27, %rd30;
	ld.volatile.global.u32 	%r39, [%rd31];
	setp.le.s32 	%p6, %r37, %r39;
	@%p6 bra 	$L__BB0_10;
	ld.volatile.global.u32 	%r40, [%rd6+4];
	mul.wide.s32 	%rd32, %r40, 4;
	add.s64 	%rd34, %rd27, %rd32;
	ld.volatile.global.u32 	%r41, [%rd34];
	ld.volatile.global.u32 	%r42, [%rd6+8];
	mul.wide.s32 	%rd35, %r42, 4;
	add.s64 	%rd36, %rd27, %rd35;
	ld.volatile.global.u32 	%r43, [%rd36];
	setp.gt.s32 	%p7, %r41, %r43;
	@%p7 bra 	$L__BB0_10;
	ld.volatile.global.u32 	%r44, [%rd6+4];
	ld.volatile.global.u32 	%r45, [%rd5];
	st.volatile.global.u32 	[%rd6+4], %r45;
	st.volatile.global.u32 	[%rd5], %r44;
	mov.u32 	%r62, %r59;
	bra.uni 	$L__BB0_13;
$L__BB0_10:
	ld.volatile.global.u32 	%r46, [%rd5];
	mul.wide.s32 	%rd37, %r46, 4;
	add.s64 	%rd39, %rd27, %rd37;
	ld.volatile.global.u32 	%r47, [%rd39];
	ld.volatile.global.u32 	%r48, [%rd6+8];
	mul.wide.s32 	%rd40, %r48, 4;
	add.s64 	%rd41, %rd27, %rd40;
	ld.volatile.global.u32 	%r49, [%rd41];
	setp.le.s32 	%p8, %r47, %r49;
	@%p8 bra 	$L__BB0_14;
	ld.volatile.global.u32 	%r50, [%rd6+8];
	mul.wide.s32 	%rd42, %r50, 4;
	add.s64 	%rd44, %rd27, %rd42;
	ld.volatile.global.u32 	%r51, [%rd44];
	ld.volatile.global.u32 	%r52, [%rd6+4];
	mul.wide.s32 	%rd45, %r52, 4;
	add.s64 	%rd46, %rd27, %rd45;
	ld.volatile.global.u32 	%r53, [%rd46];
	setp.gt.s32 	%p9, %r51, %r53;
	@%p9 bra 	$L__BB0_14;
	ld.volatile.global.u32 	%r54, [%rd6+8];
	ld.volatile.global.u32 	%r55, [%rd5];
	st.volatile.global.u32 	[%rd6+8], %r55;
	st.volatile.global.u32 	[%rd5], %r54;
	mov.u32 	%r62, %r10;
$L__BB0_13:
	shl.b32 	%r60, %r62, 1;
	or.b32  	%r59, %r60, 1;
	ld.global.u32 	%r58, [%rd1];
	setp.lt.s32 	%p10, %r59, %r58;
	@%p10 bra 	$L__BB0_4;
$L__BB0_14:
	cvta.to.global.u64 	%rd47, %rd10;
	mul.wide.s32 	%rd48, %r3, 4;
	add.s64 	%rd49, %rd47, %rd48;
	mov.b32 	%r56, -1;
	st.global.u32 	[%rd49], %r56;
	cvta.to.global.u64 	%rd50, %rd9;
	atom.global.add.u32 	%r57, [%rd50], 1;
	cvta.to.global.u64 	%rd51, %rd8;
	mul.wide.s32 	%rd52, %r57, 4;
	add.s64 	%rd53, %rd51, %rd52;
	st.global.u32 	[%rd53], %r3;
$L__BB0_15:
	ret;

}
	// .globl	_Z13A_star_expandPiS_PjS_S_S_S_S_S_S_iiiiS_S_iS_S_S_i
.visible .entry _Z13A_star_expandPiS_PjS_S_S_S_S_S_S_iiiiS_S_iS_S_S_i(
	.param .u64 .ptr .align 1 _Z13A_star_expandPiS_PjS_S_S_S_S_S_S_iiiiS_S_iS_S_S_i_param_0,
	.param .u64 .ptr .align 1 _Z13A_star_expandPiS_PjS_S_S_S_S_S_S_iiiiS_S_iS_S_S_i_param_1,
	.param .u64 .ptr .align 1 _Z13A_star_expandPiS_PjS_S_S_S_S_S_S_iiiiS_S_iS_S_S_i_param_2,
	.param .u64 .ptr .align 1 _Z13A_star_expandPiS_PjS_S_S_S_S_S_S_iiiiS_S_iS_S_S_i_param_3,
	.param .u64 .ptr .align 1 _Z13A_star_expandPiS_PjS_S_S_S_S_S_S_iiiiS_S_iS_S_S_i_param_4,
	.param .u64 .ptr .align 1 _Z13A_star_expandPiS_PjS_S_S_S_S_S_S_iiiiS_S_iS_S_S_i_param_5,
	.param .u64 .ptr .align 1 _Z13A_star_expandPiS_PjS_S_S_S_S_S_S_iiiiS_S_iS_S_S_i_param_6,
	.param .u64 .ptr .align 1 _Z13A_star_expandPiS_PjS_S_S_S_S_S_S_iiiiS_S_iS_S_S_i_param_7,
	.param .u64 .ptr .align 1 _Z13A_star_expandPiS_PjS_S_S_S_S_S_S_iiiiS_S_iS_S_S_i_param_8,
	.param .u64 .ptr .align 1 _Z13A_star_expandPiS_PjS_S_S_S_S_S_S_iiiiS_S_iS_S_S_i_param_9,
	.param .u32 _Z13A_star_expandPiS_PjS_S_S_S_S_S_S_iiiiS_S_iS_S_S_i_param_10,
	.param .u32 _Z13A_star_expandPiS_PjS_S_S_S_S_S_S_iiiiS_S_iS_S_S_i_param_11,
	.param .u32 _Z13A_star_expandPiS_PjS_S_S_S_S_S_S_iiiiS_S_iS_S_S_i_param_12,
	.param .u32 _Z13A_star_expandPiS_PjS_S_S_S_S_S_S_iiiiS_S_iS_S_S_i_param_13,
	.param .u64 .ptr .align 1 _Z13A_star_expandPiS_PjS_S_S_S_S_S_S_iiiiS_S_iS_S_S_i_param_14,
	.param .u64 .ptr .align 1 _Z13A_star_expandPiS_PjS_S_S_S_S_S_S_iiiiS_S_iS_S_S_i_param_15,
	.param .u32 _Z13A_star_expandPiS_PjS_S_S_S_S_S_S_iiiiS_S_iS_S_S_i_param_16,
	.param .u64 .ptr .align 1 _Z13A_star_expandPiS_PjS_S_S_S_S_S_S_iiiiS_S_iS_S_S_i_param_17,
	.param .u64 .ptr .align 1 _Z13A_star_expandPiS_PjS_S_S_S_S_S_S_iiiiS_S_iS_S_S_i_param_18,
	.param .u64 .ptr .align 1 _Z13A_star_expandPiS_PjS_S_S_S_S_S_S_iiiiS_S_iS_S_S_i_param_19,
	.param .u32 _Z13A_star_expandPiS_PjS_S_S_S_S_S_S_iiiiS_S_iS_S_S_i_param_20
)
{
	.local .align 8 .b8 	__local_depot1[8];
	.reg .b64 	%SP;
	.reg .b64 	%SPL;
	.reg .pred 	%p<22>;
	.reg .b32 	%r<64>;
	.reg .b64 	%rd<66>;

	mov.u64 	%SPL, __local_depot1;
	cvta.local.u64 	%SP, %SPL;
	ld.param.u64 	%rd28, [_Z13A_star_expandPiS_PjS_S_S_S_S_S_S_iiiiS_S_iS_S_S_i_param_1];
	ld.param.u64 	%rd33, [_Z13A_star_expandPiS_PjS_S_S_S_S_S_S_iiiiS_S_iS_S_S_i_param_2];
	ld.param.u64 	%rd34, [_Z13A_star_expandPiS_PjS_S_S_S_S_S_S_iiiiS_S_iS_S_S_i_param_3];
	ld.param.u64 	%rd35, [_Z13A_star_expandPiS_PjS_S_S_S_S_S_S_iiiiS_S_iS_S_S_i_param_4];
	ld.param.u64 	%rd29, [_Z13A_star_expandPiS_PjS_S_S_S_S_S_S_iiiiS_S_iS_S_S_i_param_5];
	ld.param.u64 	%rd36, [_Z13A_star_expandPiS_PjS_S_S_S_S_S_S_iiiiS_S_iS_S_S_i_param_6];
	ld.param.u64 	%rd37, [_Z13A_star_expandPiS_PjS_S_S_S_S_S_S_iiiiS_S_iS_S_S_i_param_7];
	ld.param.u64 	%rd30, [_Z13A_star_expandPiS_PjS_S_S_S_S_S_S_iiiiS_S_iS_S_S_i_param_8];
	ld.param.u64 	%rd38, [_Z13A_star_expandPiS_PjS_S_S_S_S_S_S_iiiiS_S_iS_S_S_i_param_9];
	ld.param.u32 	%r22, [_Z13A_star_expandPiS_PjS_S_S_S_S_S_S_iiiiS_S_iS_S_S_i_param_10];
	ld.param.u32 	%r60, [_Z13A_star_expandPiS_PjS_S_S_S_S_S_S_iiiiS_S_iS_S_S_i_param_11];
	ld.param.u32 	%r24, [_Z13A_star_expandPiS_PjS_S_S_S_S_S_S_iiiiS_S_iS_S_S_i_param_13];
	ld.param.u64 	%rd39, [_Z13A_star_expandPiS_PjS_S_S_S_S_S_S_iiiiS_S_iS_S_S_i_param_14];
	ld.param.u32 	%r25, [_Z13A_star_expandPiS_PjS_S_S_S_S_S_S_iiiiS_S_iS_S_S_i_param_16];
	ld.param.u64 	%rd31, [_Z13A_star_expandPiS_PjS_S_S_S_S_S_S_iiiiS_S_iS_S_S_i_param_17];
	ld.param.u64 	%rd32, [_Z13A_star_expandPiS_PjS_S_S_S_S_S_S_iiiiS_S_iS_S_S_i_param_18];
	ld.param.u32 	%r62, [_Z13A_star_expandPiS_PjS_S_S_S_S_S_S_iiiiS_S_iS_S_S_i_param_20];
	cvta.to.global.u64 	%rd1, %rd39;
	cvta.to.global.u64 	%rd2, %rd38;
	cvta.to.global.u64 	%rd3, %rd35;
	cvta.to.global.u64 	%rd4, %rd33;
	cvta.to.global.u64 	%rd5, %rd34;
	cvta.to.global.u64 	%rd6, %rd37;
	cvta.to.global.u64 	%rd40, %rd36;
	mov.u32 	%r27, %ctaid.x;
	mov.u32 	%r28, %ntid.x;
	mov.u32 	%r29, %tid.x;
	mad.lo.s32 	%r1, %r27, %r28, %r29;
	ld.global.u32 	%r30, [%rd40];
	setp.ge.s32 	%p3, %r1, %r30;
	@%p3 bra 	$L__BB1_30;
	cvta.to.global.u64 	%rd41, %rd29;
	mul.wide.s32 	%rd42, %r1, 4;
	add.s64 	%rd43, %rd41, %rd42;
	ld.global.u32 	%r2, [%rd43];
	setp.ne.s32 	%p4, %r2, %r24;
	@%p4 bra 	$L__BB1_3;
	cvta.to.global.u64 	%rd44, %rd30;
	atom.global.or.b32 	%r31, [%rd44], 1;
	add.u64 	%rd45, %SP, 0;
	add.u64 	%rd46, %SPL, 0;
	st.local.u32 	[%rd46], %r1;
	mov.u64 	%rd47, $str;
	cvta.global.u64 	%rd48, %rd47;
	{ // callseq 0, 0
	.param .b64 param0;
	st.param.b64 	[param0], %rd48;
	.param .b64 param1;
	st.param.b64 	[param1], %rd45;
	.param .b32 retval0;
	call.uni (retval0), 
	vprintf, 
	(
	param0, 
	param1
	);
	ld.param.b32 	%r32, [retval0];
	} // callseq 0
$L__BB1_3:
	ld.param.u64 	%rd65, [_Z13A_star_expandPiS_PjS_S_S_S_S_S_S_iiiiS_S_iS_S_S_i_param_0];
	cvta.to.global.u64 	%rd49, %rd65;
	mul.wide.s32 	%rd50, %r2, 4;
	add.s64 	%rd7, %rd49, %rd50;
	ld.global.u32 	%r61, [%rd7];
	add.s32 	%r4, %r22, -1;
	setp.eq.s32 	%p5, %r2, %r4;
	@%p5 bra 	$L__BB1_5;
	ld.global.u32 	%r60, [%rd7+4];
$L__BB1_5:
	setp.ge.s32 	%p6, %r61, %r60;
	mov.u64 	%rd52, Cx;
	add.s64 	%rd8, %rd52, %rd50;
	add.s64 	%rd9, %rd5, %rd50;
	@%p6 bra 	$L__BB1_16;
	cvta.to.global.u64 	%rd10, %rd28;
$L__BB1_7:
	mul.wide.s32 	%rd53, %r61, 4;
	add.s64 	%rd54, %rd10, %rd53;
	ld.global.u32 	%r8, [%rd54];
	setp.lt.s32 	%p7, %r8, 0;
	@%p7 bra 	$L__BB1_15;
	mul.wide.u32 	%rd55, %r8, 4;
	add.s64 	%rd11, %rd6, %rd55;
	add.s64 	%rd12, %rd52, %rd55;
	add.s64 	%rd13, %rd4, %rd53;
	add.s64 	%rd14, %rd5, %rd55;
	add.s64 	%rd15, %rd3, %rd55;
	add.s64 	%rd16, %rd2, %rd55;
	add.s64 	%rd17, %rd1, %rd55;
$L__BB1_9:
	atom.relaxed.global.cas.b32 	%r34, [%rd11], 0, 1;
	setp.eq.s32 	%p1, %r34, 0;
	setp.ne.s32 	%p8, %r34, 0;
	@%p8 bra 	$L__BB1_14;
	ld.volatile.global.u32 	%r35, [%rd12];
	ld.volatile.global.u32 	%r36, [%rd8];
	ld.global.u32 	%r9, [%rd9];
	sub.s32 	%r37, %r36, %r9;
	ld.global.u32 	%r10, [%rd13];
	add.s32 	%r38, %r37, %r10;
	ld.global.u32 	%r11, [%rd14];
	add.s32 	%r39, %r38, %r11;
	setp.le.u32 	%p9, %r35, %r39;
	@%p9 bra 	$L__BB1_13;
	ld.volatile.global.u32 	%r40, [%rd8];
	sub.s32 	%r41, %r40, %r9;
	add.s32 	%r42, %r41, %r10;
	add.s32 	%r43, %r42, %r11;
	st.volatile.global.u32 	[%rd12], %r43;
	membar.gl;
	st.global.u32 	[%rd15], %r2;
	ld.global.u32 	%r44, [%rd16];
	setp.ne.s32 	%p10, %r44, -1;
	@%p10 bra 	$L__BB1_13;
	mov.b32 	%r45, 1;
	st.global.u32 	[%rd17], %r45;
$L__BB1_13:
	atom.relaxed.global.cas.b32 	%r46, [%rd11], 1, 0;
$L__BB1_14:
	bar.sync 	0;
	not.pred 	%p11, %p1;
	@%p11 bra 	$L__BB1_9;
$L__BB1_15:
	add.s32 	%r61, %r61, 1;
	setp.ne.s32 	%p12, %r61, %r60;
	@%p12 bra 	$L__BB1_7;
$L__BB1_16:
	setp.eq.s32 	%p13, %r25, 0;
	@%p13 bra 	$L__BB1_30;
	setp.eq.s32 	%p14, %r2, %r4;
	cvta.to.global.u64 	%rd58, %rd31;
	mul.wide.s32 	%rd59, %r2, 4;
	add.s64 	%rd18, %rd58, %rd59;
	ld.global.u32 	%r63, [%rd18];
	@%p14 bra 	$L__BB1_19;
	ld.global.u32 	%r62, [%rd18+4];
$L__BB1_19:
	setp.ge.s32 	%p15, %r63, %r62;
	@%p15 bra 	$L__BB1_30;
	cvta.to.global.u64 	%rd19, %rd32;
	mov.u64 	%rd63, Cx;
$L__BB1_21:
	mul.wide.s32 	%rd60, %r63, 4;
	add.s64 	%rd61, %rd19, %rd60;
	ld.global.u32 	%r17, [%rd61];
	setp.lt.s32 	%p16, %r17, 0;
	@%p16 bra 	$L__BB1_29;
	mul.wide.u32 	%rd62, %r17, 4;
	add.s64 	%rd20, %rd6, %rd62;
	add.s64 	%rd21, %rd63, %rd62;
	add.s64 	%rd22, %rd4, %rd60;
	add.s64 	%rd23, %rd5, %rd62;
	add.s64 	%rd24, %rd3, %rd62;
	add.s64 	%rd25, %rd2, %rd62;
	add.s64 	%rd26, %rd1, %rd62;
$L__BB1_23:
	atom.relaxed.global.cas.b32 	%r47, [%rd20], 0, 1;
	setp.eq.s32 	%p2, %r47, 0;
	setp.ne.s32 	%p17, %r47, 0;
	@%p17 bra 	$L__BB1_28;
	ld.volatile.global.u32 	%r48, [%rd21];
	ld.volatile.global.u32 	%r49, [%rd8];
	ld.global.u32 	%r18, [%rd9];
	sub.s32 	%r50, %r49, %r18;
	ld.global.u32 	%r19, [%rd22];
	add.s32 	%r51, %r50, %r19;
	ld.global.u32 	%r20, [%rd23];
	add.s32 	%r52, %r51, %r20;
	setp.le.u32 	%p18, %r48, %r52;
	@%p18 bra 	$L__BB1_27;
	ld.volatile.global.u32 	%r53, [%rd8];
	sub.s32 	%r54, %r53, %r18;
	add.s32 	%r55, %r54, %r19;
	add.s32 	%r56, %r55, %r20;
	st.volatile.global.u32 	[%rd21], %r56;
	membar.gl;
	st.global.u32 	[%rd24], %r2;
	ld.global.u32 	%r57, [%rd25];
	setp.ne.s32 	%p19, %r57, -1;
	@%p19 bra 	$L__BB1_27;
	mov.b32 	%r58, 1;
	st.global.u32 	[%rd26], %r58;
$L__BB1_27:
	atom.relaxed.global.cas.b32 	%r59, [%rd20], 1, 0;
$L__BB1_28:
	bar.sync 	0;
	not.pred 	%p20, %p2;
	@%p20 bra 	$L__BB1_23;
$L__BB1_29:
	add.s32 	%r63, %r63, 1;
	setp.ne.s32 	%p21, %r63, %r62;
	@%p21 bra 	$L__BB1_21;
$L__BB1_30:
	ret;

}
	// .globl	_Z10keepHeapPQPiii
.visible .entry _Z10keepHeapPQPiii(
	.param .u64 .ptr .align 1 _Z10keepHeapPQPiii_param_0,
	.param .u32 _Z10keepHeapPQPiii_param_1,
	.param .u32 _Z10keepHeapPQPiii_param_2
)
{
	.reg .pred 	%p<16>;
	.reg .b32 	%r<58>;
	.reg .b64 	%rd<45>;

	ld.param.u64 	%rd5, [_Z10keepHeapPQPiii_param_0];
	ld.param.u32 	%r17, [_Z10keepHeapPQPiii_param_1];
	ld.param.u32 	%r18, [_Z10keepHeapPQPiii_param_2];
	mov.u32 	%r19, %ctaid.x;
	mov.u32 	%r20, %ntid.x;
	mov.u32 	%r21, %tid.x;
	mad.lo.s32 	%r1, %r19, %r20, %r21;
	setp.ge.s32 	%p1, %r1, %r18;
	@%p1 bra 	$L__BB2_13;
	cvta.to.global.u64 	%rd6, %rd5;
	mul.wide.s32 	%rd7, %r1, 4;
	add.s64 	%rd8, %rd6, %rd7;
	ld.global.u32 	%r2, [%rd8];
	setp.lt.s32 	%p2, %r2, 1;
	@%p2 bra 	$L__BB2_13;
	add.s32 	%r22, %r17, %r18;
	add.s32 	%r23, %r22, -1;
	div.s32 	%r24, %r23, %r18;
	mul.lo.s32 	%r3, %r24, %r1;
	add.s32 	%r4, %r3, %r2;
	mov.u64 	%rd26, PQ;
	mov.u64 	%rd30, Cx;
	mov.u32 	%r55, %r3;
$L__BB2_3:
	shl.b32 	%r6, %r55, 1;
	add.s32 	%r7, %r6, 2;
	setp.ge.s32 	%p3, %r7, %r4;
	@%p3 bra 	$L__BB2_8;
	mul.wide.s32 	%rd27, %r55, 4;
	add.s64 	%rd28, %rd26, %rd27;
	ld.volatile.global.u32 	%r38, [%rd28];
	mul.wide.s32 	%rd29, %r38, 4;
	add.s64 	%rd31, %rd30, %rd29;
	ld.volatile.global.u32 	%r39, [%rd31];
	add.s64 	%rd32, %rd28, %rd27;
	ld.volatile.global.u32 	%r41, [%rd32+4];
	mul.wide.s32 	%rd33, %r41, 4;
	add.s64 	%rd34, %rd30, %rd33;
	ld.volatile.global.u32 	%r8, [%rd34];
	ld.volatile.global.u32 	%r42, [%rd32+8];
	mul.wide.s32 	%rd35, %r42, 4;
	add.s64 	%rd36, %rd30, %rd35;
	ld.volatile.global.u32 	%r43, [%rd36];
	min.s32 	%r44, %r8, %r43;
	setp.ge.s32 	%p10, %r44, %r39;
	@%p10 bra 	$L__BB2_12;
	add.s32 	%r45, %r6, 1;
	setp.gt.s32 	%p11, %r8, %r43;
	selp.b32 	%r56, %r7, %r45, %p11;
	setp.le.s32 	%p12, %r56, %r3;
	@%p12 bra 	$L__BB2_12;
$L__BB2_6:
	add.s32 	%r46, %r56, -1;
	shr.u32 	%r47, %r46, 31;
	add.s32 	%r48, %r46, %r47;
	shr.s32 	%r12, %r48, 1;
	mul.wide.s32 	%rd37, %r12, 4;
	add.s64 	%rd1, %rd26, %rd37;
	ld.volatile.global.u32 	%r49, [%rd1];
	mul.wide.s32 	%rd39, %r49, 4;
	add.s64 	%rd41, %rd30, %rd39;
	ld.volatile.global.u32 	%r50, [%rd41];
	mul.wide.s32 	%rd42, %r56, 4;
	add.s64 	%rd2, %rd26, %rd42;
	ld.volatile.global.u32 	%r51, [%rd2];
	mul.wide.s32 	%rd43, %r51, 4;
	add.s64 	%rd44, %rd30, %rd43;
	ld.volatile.global.u32 	%r52, [%rd44];
	setp.le.s32 	%p13, %r50, %r52;
	@%p13 bra 	$L__BB2_12;
	ld.volatile.global.u32 	%r53, [%rd2];
	ld.volatile.global.u32 	%r54, [%rd1];
	st.volatile.global.u32 	[%rd2], %r54;
	st.volatile.global.u32 	[%rd1], %r53;
	setp.gt.s32 	%p14, %r12, %r3;
	mov.u32 	%r56, %r12;
	@%p14 bra 	$L__BB2_6;
	bra.uni 	$L__BB2_12;
$L__BB2_8:
	add.s32 	%r57, %r6, 1;
	setp.ge.s32 	%p4, %r57, %r4;
	@%p4 bra 	$L__BB2_12;
	mul.wide.s32 	%rd10, %r55, 4;
	add.s64 	%rd11, %rd26, %rd10;
	ld.volatile.global.u32 	%r25, [%rd11];
	mul.wide.s32 	%rd12, %r25, 4;
	add.s64 	%rd14, %rd30, %rd12;
	ld.volatile.global.u32 	%r26, [%rd14];
	add.s64 	%rd15, %rd11, %rd10;
	ld.volatile.global.u32 	%r27, [%rd15+4];
	mul.wide.s32 	%rd16, %r27, 4;
	add.s64 	%rd17, %rd30, %rd16;
	ld.volatile.global.u32 	%r28, [%rd17];
	setp.le.s32 	%p5, %r26, %r28;
	setp.lt.s32 	%p6, %r6, %r3;
	or.pred  	%p7, %p5, %p6;
	@%p7 bra 	$L__BB2_12;
$L__BB2_10:
	add.s32 	%r29, %r57, -1;
	shr.u32 	%r30, %r29, 31;
	add.s32 	%r31, %r29, %r30;
	shr.s32 	%r15, %r31, 1;
	mul.wide.s32 	%rd18, %r15, 4;
	add.s64 	%rd3, %rd26, %rd18;
	ld.volatile.global.u32 	%r32, [%rd3];
	mul.wide.s32 	%rd20, %r32, 4;
	add.s64 	%rd22, %rd30, %rd20;
	ld.volatile.global.u32 	%r33, [%rd22];
	mul.wide.s32 	%rd23, %r57, 4;
	add.s64 	%rd4, %rd26, %rd23;
	ld.volatile.global.u32 	%r34, [%rd4];
	mul.wide.s32 	%rd24, %r34, 4;
	add.s64 	%rd25, %rd30, %rd24;
	ld.volatile.global.u32 	%r35, [%rd25];
	setp.le.s32 	%p8, %r33, %r35;
	@%p8 bra 	$L__BB2_12;
	ld.volatile.global.u32 	%r36, [%rd4];
	ld.volatile.global.u32 	%r37, [%rd3];
	st.volatile.global.u32 	[%rd4], %r37;
	st.volatile.global.u32 	[%rd3], %r36;
	setp.gt.s32 	%p9, %r15, %r3;
	mov.u32 	%r57, %r15;
	@%p9 bra 	$L__BB2_10;
$L__BB2_12:
	add.s32 	%r55, %r55, 1;
	setp.lt.s32 	%p15, %r55, %r4;
	@%p15 bra 	$L__BB2_3;
$L__BB2_13:
	ret;

}
	// .globl	_Z5setNVPiS_S_i
.visible .entry _Z5setNVPiS_S_i(
	.param .u64 .ptr .align 1 _Z5setNVPiS_S_i_param_0,
	.param .u64 .ptr .align 1 _Z5setNVPiS_S_i_param_1,
	.param .u64 .ptr .align 1 _Z5setNVPiS_S_i_param_2,
	.param .u32 _Z5setNVPiS_S_i_param_3
)
{
	.reg .pred 	%p<3>;
	.reg .b32 	%r<8>;
	.reg .b64 	%rd<11>;

	ld.param.u64 	%rd1, [_Z5setNVPiS_S_i_param_0];
	ld.param.u64 	%rd2, [_Z5setNVPiS_S_i_param_1];
	ld.param.u64 	%rd3, [_Z5setNVPiS_S_i_param_2];
	ld.param.u32 	%r2, [_Z5setNVPiS_S_i_param_3];
	mov.u32 	%r3, %ctaid.x;
	mov.u32 	%r4, %ntid.x;
	mov.u32 	%r5, %tid.x;
	mad.lo.s32 	%r1, %r3, %r4, %r5;
	setp.ge.s32 	%p1, %r1, %r2;
	@%p1 bra 	$L__BB3_3;
	cvta.to.global.u64 	%rd4, %rd1;
	mul.wide.s32 	%rd5, %r1, 4;
	add.s64 	%rd6, %rd4, %rd5;
	ld.global.u32 	%r6, [%rd6];
	setp.ne.s32 	%p2, %r6, 1;
	@%p2 bra 	$L__BB3_3;
	cvta.to.global.u64 	%rd7, %rd3;
	atom.global.add.u32 	%r7, [%rd7], 1;
	cvta.to.global.u64 	%rd8, %rd2;
	mul.wide.s32 	%rd9, %r7, 4;
	add.s64 	%rd10, %rd8, %rd9;
	st.global.u32 	[%rd10], %r1;
$L__BB3_3:
	ret;

}
	// .globl	_Z8insertPQPiS_S_iiS_
.visible .entry _Z8insertPQPiS_S_iiS_(
	.param .u64 .ptr .align 1 _Z8insertPQPiS_S_iiS__param_0,
	.param .u64 .ptr .align 1 _Z8insertPQPiS_S_iiS__param_1,
	.param .u64 .ptr .align 1 _Z8insertPQPiS_S_iiS__param_2,
	.param .u32 _Z8insertPQPiS_S_iiS__param_3,
	.param .u32 _Z8insertPQPiS_S_iiS__param_4,
	.param .u64 .ptr .align 1 _Z8insertPQPiS_S_iiS__param_5
)
{
	.reg .pred 	%p<8>;
	.reg .b32 	%r<37>;
	.reg .b64 	%rd<30>;

	ld.param.u64 	%rd8, [_Z8insertPQPiS_S_iiS__param_0];
	ld.param.u64 	%rd9, [_Z8insertPQPiS_S_iiS__param_1];
	ld.param.u64 	%rd10, [_Z8insertPQPiS_S_iiS__param_2];
	ld.param.u32 	%r11, [_Z8insertPQPiS_S_iiS__param_3];
	ld.param.u32 	%r12, [_Z8insertPQPiS_S_iiS__param_4];
	ld.param.u64 	%rd11, [_Z8insertPQPiS_S_iiS__param_5];
	cvta.to.global.u64 	%rd1, %rd11;
	cvta.to.global.u64 	%rd2, %rd10;
	mov.u32 	%r13, %ctaid.x;
	mov.u32 	%r14, %ntid.x;
	mov.u32 	%r15, %tid.x;
	mad.lo.s32 	%r1, %r13, %r14, %r15;
	setp.ge.s32 	%p1, %r1, %r11;
	@%p1 bra 	$L__BB4_9;
	add.s32 	%r16, %r11, %r12;
	add.s32 	%r17, %r16, -1;
	div.s32 	%r18, %r17, %r11;
	mul.lo.s32 	%r2, %r18, %r1;
	ld.global.u32 	%r19, [%rd2];
	setp.ge.s32 	%p2, %r1, %r19;
	@%p2 bra 	$L__BB4_9;
	cvta.to.global.u64 	%rd12, %rd8;
	mul.wide.s32 	%rd13, %r1, 4;
	add.s64 	%rd3, %rd12, %rd13;
	cvta.to.global.u64 	%rd4, %rd9;
	mov.u64 	%rd18, PQ;
	mov.u64 	%rd25, Cx;
	mov.u32 	%r35, %r1;
$L__BB4_3:
	mul.wide.s32 	%rd14, %r35, 4;
	add.s64 	%rd5, %rd4, %rd14;
	ld.global.u32 	%r4, [%rd5];
	mul.wide.s32 	%rd15, %r4, 4;
	add.s64 	%rd16, %rd1, %rd15;
	ld.global.u32 	%r20, [%rd16];
	setp.ne.s32 	%p3, %r20, -1;
	@%p3 bra 	$L__BB4_8;
	ld.global.u32 	%r21, [%rd3];
	add.s32 	%r22, %r21, %r2;
	mul.wide.s32 	%rd17, %r22, 4;
	add.s64 	%rd19, %rd18, %rd17;
	st.volatile.global.u32 	[%rd19], %r4;
	ld.global.u32 	%r23, [%rd3];
	add.s32 	%r24, %r23, 1;
	st.global.u32 	[%rd3], %r24;
	ld.global.u32 	%r25, [%rd5];
	mul.wide.s32 	%rd20, %r25, 4;
	add.s64 	%rd21, %rd1, %rd20;
	st.global.u32 	[%rd21], %r1;
	ld.global.u32 	%r5, [%rd3];
	setp.lt.s32 	%p4, %r5, 2;
	@%p4 bra 	$L__BB4_8;
	add.s32 	%r36, %r5, -1;
$L__BB4_6:
	add.s32 	%r8, %r36, -1;
	shr.u32 	%r9, %r8, 1;
	add.s32 	%r26, %r9, %r2;
	mul.wide.s32 	%rd22, %r26, 4;
	add.s64 	%rd6, %rd18, %rd22;
	ld.volatile.global.u32 	%r27, [%rd6];
	mul.wide.s32 	%rd24, %r27, 4;
	add.s64 	%rd26, %rd25, %rd24;
	ld.volatile.global.u32 	%r28, [%rd26];
	add.s32 	%r29, %r36, %r2;
	mul.wide.s32 	%rd27, %r29, 4;
	add.s64 	%rd7, %rd18, %rd27;
	ld.volatile.global.u32 	%r30, [%rd7];
	mul.wide.s32 	%rd28, %r30, 4;
	add.s64 	%rd29, %rd25, %rd28;
	ld.volatile.global.u32 	%r31, [%rd29];
	setp.le.s32 	%p5, %r28, %r31;
	@%p5 bra 	$L__BB4_8;
	ld.volatile.global.u32 	%r32, [%rd7];
	ld.volatile.global.u32 	%r33, [%rd6];
	st.volatile.global.u32 	[%rd7], %r33;
	st.volatile.global.u32 	[%rd6], %r32;
	setp.gt.u32 	%p6, %r8, 1;
	mov.u32 	%r36, %r9;
	@%p6 bra 	$L__BB4_6;
$L__BB4_8:
	add.s32 	%r35, %r35, %r11;
	ld.global.u32 	%r34, [%rd2];
	setp.lt.s32 	%p7, %r35, %r34;
	@%p7 bra 	$L__BB4_3;
$L__BB4_9:
	ret;

}
	// .globl	_Z8checkMINPiS_iii
.visible .entry _Z8checkMINPiS_iii(
	.param .u64 .ptr .align 1 _Z8checkMINPiS_iii_param_0,
	.param .u64 .ptr .align 1 _Z8checkMINPiS_iii_param_1,
	.param .u32 _Z8checkMINPiS_iii_param_2,
	.param .u32 _Z8checkMINPiS_iii_param_3,
	.param .u32 _Z8checkMINPiS_iii_param_4
)
{
	.reg .pred 	%p<4>;
	.reg .b32 	%r<17>;
	.reg .b64 	%rd<15>;

	ld.param.u64 	%rd1, [_Z8checkMINPiS_iii_param_0];
	ld.param.u64 	%rd2, [_Z8checkMINPiS_iii_param_1];
	ld.param.u32 	%r2, [_Z8checkMINPiS_iii_param_2];
	ld.param.u32 	%r3, [_Z8checkMINPiS_iii_param_3];
	ld.param.u32 	%r4, [_Z8checkMINPiS_iii_param_4];
	mov.u32 	%r5, %ctaid.x;
	mov.u32 	%r6, %ntid.x;
	mov.u32 	%r7, %tid.x;
	mad.lo.s32 	%r1, %r5, %r6, %r7;
	setp.ge.s32 	%p1, %r1, %r4;
	@%p1 bra 	$L__BB5_4;
	cvta.to.global.u64 	%rd3, %rd1;
	mul.wide.s32 	%rd4, %r1, 4;
	add.s64 	%rd5, %rd3, %rd4;
	ld.global.u32 	%r8, [%rd5];
	setp.lt.s32 	%p2, %r8, 1;
	@%p2 bra 	$L__BB5_4;
	add.s32 	%r9, %r3, %r4;
	add.s32 	%r10, %r9, -1;
	div.s32 	%r11, %r10, %r4;
	mul.lo.s32 	%r12, %r11, %r1;
	mul.wide.s32 	%rd6, %r12, 4;
	mov.u64 	%rd7, PQ;
	add.s64 	%rd8, %rd7, %rd6;
	ld.volatile.global.u32 	%r13, [%rd8];
	mul.wide.s32 	%rd9, %r2, 4;
	mov.u64 	%rd10, Cx;
	add.s64 	%rd11, %rd10, %rd9;
	ld.volatile.global.u32 	%r14, [%rd11];
	mul.wide.s32 	%rd12, %r13, 4;
	add.s64 	%rd13, %rd10, %rd12;
	ld.volatile.global.u32 	%r15, [%rd13];
	setp.le.s32 	%p3, %r14, %r15;
	@%p3 bra 	$L__BB5_4;
	cvta.to.global.u64 	%rd14, %rd2;
	atom.global.exch.b32 	%r16, [%rd14], 0;
$L__BB5_4:
	ret;

}
	// .globl	_Z12propogateAddPiS_PjS_S_S_S_ii
.visible .entry _Z12propogateAddPiS_PjS_S_S_S_ii(
	.param .u64 .ptr .align 1 _Z12propogateAddPiS_PjS_S_S_S_ii_param_0,
	.param .u64 .ptr .align 1 _Z12propogateAddPiS_PjS_S_S_S_ii_param_1,
	.param .u64 .ptr .align 1 _Z12propogateAddPiS_PjS_S_S_S_ii_param_2,
	.param .u64 .ptr .align 1 _Z12propogateAddPiS_PjS_S_S_S_ii_param_3,
	.param .u64 .ptr .align 1 _Z12propogateAddPiS_PjS_S_S_S_ii_param_4,
	.param .u64 .ptr .align 1 _Z12propogateAddPiS_PjS_S_S_S_ii_param_5,
	.param .u64 .ptr .align 1 _Z12propogateAddPiS_PjS_S_S_S_ii_param_6,
	.param .u32 _Z12propogateAddPiS_PjS_S_S_S_ii_param_7,
	.param .u32 _Z12propogateAddPiS_PjS_S_S_S_ii_param_8
)
{
	.reg .pred 	%p<10>;
	.reg .b32 	%r<31>;
	.reg .b64 	%rd<34>;

	ld.param.u64 	%rd13, [_Z12propogateAddPiS_PjS_S_S_S_ii_param_0];
	ld.param.u64 	%rd14, [_Z12propogateAddPiS_PjS_S_S_S_ii_param_1];
	ld.param.u64 	%rd15, [_Z12propogateAddPiS_PjS_S_S_S_ii_param_2];
	ld.param.u64 	%rd19, [_Z12propogateAddPiS_PjS_S_S_S_ii_param_3];
	ld.param.u64 	%rd16, [_Z12propogateAddPiS_PjS_S_S_S_ii_param_4];
	ld.param.u64 	%rd17, [_Z12propogateAddPiS_PjS_S_S_S_ii_param_5];
	ld.param.u64 	%rd18, [_Z12propogateAddPiS_PjS_S_S_S_ii_param_6];
	ld.param.u32 	%r11, [_Z12propogateAddPiS_PjS_S_S_S_ii_param_7];
	ld.param.u32 	%r29, [_Z12propogateAddPiS_PjS_S_S_S_ii_param_8];
	cvta.to.global.u64 	%rd1, %rd19;
	mov.u32 	%r13, %ctaid.x;
	mov.u32 	%r14, %ntid.x;
	mov.u32 	%r15, %tid.x;
	mad.lo.s32 	%r1, %r13, %r14, %r15;
	setp.ge.s32 	%p2, %r1, %r11;
	@%p2 bra 	$L__BB6_13;
	cvta.to.global.u64 	%rd20, %rd13;
	mul.wide.s32 	%rd21, %r1, 4;
	add.s64 	%rd2, %rd20, %rd21;
	ld.global.u32 	%r30, [%rd2];
	add.s32 	%r16, %r11, -1;
	setp.eq.s32 	%p3, %r1, %r16;
	@%p3 bra 	$L__BB6_3;
	ld.global.u32 	%r29, [%rd2+4];
$L__BB6_3:
	setp.ge.s32 	%p4, %r30, %r29;
	@%p4 bra 	$L__BB6_13;
	mov.u64 	%rd23, Cx;
	add.s64 	%rd3, %rd23, %rd21;
	cvta.to.global.u64 	%rd4, %rd14;
	cvta.to.global.u64 	%rd5, %rd17;
	cvta.to.global.u64 	%rd6, %rd15;
	cvta.to.global.u64 	%rd7, %rd18;
	cvta.to.global.u64 	%rd8, %rd16;
$L__BB6_5:
	mul.wide.s32 	%rd24, %r30, 4;
	add.s64 	%rd25, %rd4, %rd24;
	ld.global.u32 	%r6, [%rd25];
	setp.lt.s32 	%p5, %r6, 0;
	@%p5 bra 	$L__BB6_12;
	mul.wide.u32 	%rd26, %r6, 4;
	add.s64 	%rd9, %rd5, %rd26;
	mov.u64 	%rd27, Cx;
	add.s64 	%rd10, %rd27, %rd26;
	add.s64 	%rd11, %rd1, %rd26;
	add.s64 	%rd12, %rd8, %rd26;
$L__BB6_7:
	atom.relaxed.global.cas.b32 	%r17, [%rd9], 0, 1;
	setp.eq.s32 	%p1, %r17, 0;
	setp.ne.s32 	%p6, %r17, 0;
	@%p6 bra 	$L__BB6_11;
	ld.volatile.global.u32 	%r18, [%rd10];
	ld.volatile.global.u32 	%r19, [%rd3];
	mul.wide.s32 	%rd28, %r1, 4;
	add.s64 	%rd29, %rd1, %rd28;
	ld.global.u32 	%r7, [%rd29];
	sub.s32 	%r20, %r19, %r7;
	mul.wide.s32 	%rd30, %r30, 4;
	add.s64 	%rd31, %rd6, %rd30;
	ld.global.u32 	%r8, [%rd31];
	add.s32 	%r21, %r20, %r8;
	ld.global.u32 	%r9, [%rd11];
	add.s32 	%r22, %r21, %r9;
	setp.le.u32 	%p7, %r18, %r22;
	@%p7 bra 	$L__BB6_10;
	ld.volatile.global.u32 	%r23, [%rd3];
	sub.s32 	%r24, %r23, %r7;
	add.s32 	%r25, %r24, %r8;
	add.s32 	%r26, %r25, %r9;
	st.volatile.global.u32 	[%rd10], %r26;
	membar.gl;
	mul.wide.u32 	%rd32, %r6, 4;
	add.s64 	%rd33, %rd7, %rd32;
	st.global.u32 	[%rd33], %r1;
	mov.b32 	%r27, 1;
	st.global.u32 	[%rd12], %r27;
$L__BB6_10:
	atom.relaxed.global.cas.b32 	%r28, [%rd9], 1, 0;
$L__BB6_11:
	bar.sync 	0;
	not.pred 	%p8, %p1;
	@%p8 bra 	$L__BB6_7;
$L__BB6_12:
	add.s32 	%r30, %r30, 1;
	setp.ne.s32 	%p9, %r30, %r29;
	@%p9 bra 	$L__BB6_5;
$L__BB6_13:
	ret;

}
	// .globl	_Z9propogatePiS_S_S_PjS_iiS_S_S_S_S_S0_i
.visible .entry _Z9propogatePiS_S_S_PjS_iiS_S_S_S_S_S0_i(
	.param .u64 .ptr .align 1 _Z9propogatePiS_S_S_PjS_iiS_S_S_S_S_S0_i_param_0,
	.param .u64 .ptr .align 1 _Z9propogatePiS_S_S_PjS_iiS_S_S_S_S_S0_i_param_1,
	.param .u64 .ptr .align 1 _Z9propogatePiS_S_S_PjS_iiS_S_S_S_S_S0_i_param_2,
	.param .u64 .ptr .align 1 _Z9propogatePiS_S_S_PjS_iiS_S_S_S_S_S0_i_param_3,
	.param .u64 .ptr .align 1 _Z9propogatePiS_S_S_PjS_iiS_S_S_S_S_S0_i_param_4,
	.param .u64 .ptr .align 1 _Z9propogatePiS_S_S_PjS_iiS_S_S_S_S_S0_i_param_5,
	.param .u32 _Z9propogatePiS_S_S_PjS_iiS_S_S_S_S_S0_i_param_6,
	.param .u32 _Z9propogatePiS_S_S_PjS_iiS_S_S_S_S_S0_i_param_7,
	.param .u64 .ptr .align 1 _Z9propogatePiS_S_S_PjS_iiS_S_S_S_S_S0_i_param_8,
	.param .u64 .ptr .align 1 _Z9propogatePiS_S_S_PjS_iiS_S_S_S_S_S0_i_param_9,
	.param .u64 .ptr .align 1 _Z9propogatePiS_S_S_PjS_iiS_S_S_S_S_S0_i_param_10,
	.param .u64 .ptr .align 1 _Z9propogatePiS_S_S_PjS_iiS_S_S_S_S_S0_i_param_11,
	.param .u64 .ptr .align 1 _Z9propogatePiS_S_S_PjS_iiS_S_S_S_S_S0_i_param_12,
	.param .u64 .ptr .align 1 _Z9propogatePiS_S_S_PjS_iiS_S_S_S_S_S0_i_param_13,
	.param .u32 _Z9propogatePiS_S_S_PjS_iiS_S_S_S_S_S0_i_param_14
)
{
	.reg .pred 	%p<19>;
	.reg .b32 	%r<58>;
	.reg .b64 	%rd<60>;

	ld.param.u64 	%rd21, [_Z9propogatePiS_S_S_PjS_iiS_S_S_S_S_S0_i_param_0];
	ld.param.u64 	%rd28, [_Z9propogatePiS_S_S_PjS_iiS_S_S_S_S_S0_i_param_1];
	ld.param.u64 	%rd22, [_Z9propogatePiS_S_S_PjS_iiS_S_S_S_S_S0_i_param_2];
	ld.param.u64 	%rd23, [_Z9propogatePiS_S_S_PjS_iiS_S_S_S_S_S0_i_param_3];
	ld.param.u64 	%rd24, [_Z9propogatePiS_S_S_PjS_iiS_S_S_S_S_S0_i_param_4];
	ld.param.u64 	%rd29, [_Z9propogatePiS_S_S_PjS_iiS_S_S_S_S_S0_i_param_5];
	ld.param.u32 	%r22, [_Z9propogatePiS_S_S_PjS_iiS_S_S_S_S_S0_i_param_6];
	ld.param.u32 	%r54, [_Z9propogatePiS_S_S_PjS_iiS_S_S_S_S_S0_i_param_7];
	ld.param.u64 	%rd30, [_Z9propogatePiS_S_S_PjS_iiS_S_S_S_S_S0_i_param_8];
	ld.param.u64 	%rd31, [_Z9propogatePiS_S_S_PjS_iiS_S_S_S_S_S0_i_param_9];
	ld.param.u64 	%rd32, [_Z9propogatePiS_S_S_PjS_iiS_S_S_S_S_S0_i_param_10];
	ld.param.u64 	%rd25, [_Z9propogatePiS_S_S_PjS_iiS_S_S_S_S_S0_i_param_11];
	ld.param.u64 	%rd26, [_Z9propogatePiS_S_S_PjS_iiS_S_S_S_S_S0_i_param_12];
	ld.param.u32 	%r56, [_Z9propogatePiS_S_S_PjS_iiS_S_S_S_S_S0_i_param_14];
	cvta.to.global.u64 	%rd1, %rd32;
	cvta.to.global.u64 	%rd2, %rd31;
	cvta.to.global.u64 	%rd3, %rd29;
	cvta.to.global.u64 	%rd4, %rd30;
	cvta.to.global.u64 	%rd33, %rd28;
	mov.u32 	%r25, %ctaid.x;
	mov.u32 	%r26, %ntid.x;
	mov.u32 	%r27, %tid.x;
	mad.lo.s32 	%r1, %r25, %r26, %r27;
	ld.global.u32 	%r28, [%rd33];
	setp.ge.s32 	%p3, %r1, %r28;
	@%p3 bra 	$L__BB7_26;
	cvta.to.global.u64 	%rd34, %rd22;
	cvta.to.global.u64 	%rd35, %rd21;
	mul.wide.s32 	%rd36, %r1, 4;
	add.s64 	%rd37, %rd35, %rd36;
	ld.global.u32 	%r2, [%rd37];
	mul.wide.s32 	%rd38, %r2, 4;
	add.s64 	%rd5, %rd34, %rd38;
	ld.global.u32 	%r55, [%rd5];
	add.s32 	%r4, %r22, -1;
	setp.eq.s32 	%p4, %r2, %r4;
	@%p4 bra 	$L__BB7_3;
	ld.global.u32 	%r54, [%rd5+4];
$L__BB7_3:
	setp.ge.s32 	%p5, %r55, %r54;
	mov.u64 	%rd40, Cx;
	add.s64 	%rd6, %rd40, %rd38;
	add.s64 	%rd7, %rd3, %rd38;
	@%p5 bra 	$L__BB7_13;
	cvta.to.global.u64 	%rd8, %rd23;
	cvta.to.global.u64 	%rd9, %rd24;
$L__BB7_5:
	mul.wide.s32 	%rd41, %r55, 4;
	add.s64 	%rd42, %rd8, %rd41;
	ld.global.u32 	%r8, [%rd42];
	setp.lt.s32 	%p6, %r8, 0;
	@%p6 bra 	$L__BB7_12;
	mul.wide.u32 	%rd43, %r8, 4;
	add.s64 	%rd10, %rd4, %rd43;
	mov.u64 	%rd44, Cx;
	add.s64 	%rd11, %rd44, %rd43;
$L__BB7_7:
	atom.relaxed.global.cas.b32 	%r29, [%rd10], 0, 1;
	setp.eq.s32 	%p1, %r29, 0;
	setp.ne.s32 	%p7, %r29, 0;
	@%p7 bra 	$L__BB7_11;
	ld.volatile.global.u32 	%r30, [%rd11];
	ld.volatile.global.u32 	%r31, [%rd6];
	ld.global.u32 	%r9, [%rd7];
	sub.s32 	%r32, %r31, %r9;
	mul.wide.s32 	%rd45, %r55, 4;
	add.s64 	%rd46, %rd9, %rd45;
	ld.global.u32 	%r10, [%rd46];
	add.s32 	%r33, %r32, %r10;
	mul.wide.u32 	%rd47, %r8, 4;
	add.s64 	%rd48, %rd3, %rd47;
	ld.global.u32 	%r11, [%rd48];
	add.s32 	%r34, %r33, %r11;
	setp.le.u32 	%p8, %r30, %r34;
	@%p8 bra 	$L__BB7_10;
	ld.volatile.global.u32 	%r35, [%rd6];
	sub.s32 	%r36, %r35, %r9;
	add.s32 	%r37, %r36, %r10;
	add.s32 	%r38, %r37, %r11;
	st.volatile.global.u32 	[%rd11], %r38;
	membar.gl;
	mul.wide.u32 	%rd49, %r8, 4;
	add.s64 	%rd50, %rd2, %rd49;
	st.global.u32 	[%rd50], %r2;
	add.s64 	%rd51, %rd1, %rd49;
	mov.b32 	%r39, 1;
	st.global.u32 	[%rd51], %r39;
$L__BB7_10:
	atom.relaxed.global.cas.b32 	%r40, [%rd10], 1, 0;
$L__BB7_11:
	bar.sync 	0;
	not.pred 	%p9, %p1;
	@%p9 bra 	$L__BB7_7;
$L__BB7_12:
	add.s32 	%r55, %r55, 1;
	setp.ne.s32 	%p10, %r55, %r54;
	@%p10 bra 	$L__BB7_5;
$L__BB7_13:
	setp.eq.s32 	%p11, %r2, %r4;
	cvta.to.global.u64 	%rd52, %rd25;
	mul.wide.s32 	%rd53, %r2, 4;
	add.s64 	%rd12, %rd52, %rd53;
	ld.global.u32 	%r57, [%rd12];
	@%p11 bra 	$L__BB7_15;
	ld.global.u32 	%r56, [%rd12+4];
$L__BB7_15:
	setp.ge.s32 	%p12, %r57, %r56;
	@%p12 bra 	$L__BB7_26;
	ld.param.u64 	%rd59, [_Z9propogatePiS_S_S_PjS_iiS_S_S_S_S_S0_i_param_13];
	cvta.to.global.u64 	%rd13, %rd26;
	cvta.to.global.u64 	%rd14, %rd59;
	mov.u64 	%rd57, Cx;
$L__BB7_17:
	mul.wide.s32 	%rd54, %r57, 4;
	add.s64 	%rd55, %rd13, %rd54;
	ld.global.u32 	%r17, [%rd55];
	setp.lt.s32 	%p13, %r17, 0;
	@%p13 bra 	$L__BB7_25;
	mul.wide.u32 	%rd56, %r17, 4;
	add.s64 	%rd15, %rd4, %rd56;
	add.s64 	%rd16, %rd57, %rd56;
	mul.wide.s32 	%rd58, %r57, 4;
	add.s64 	%rd17, %rd14, %rd58;
	add.s64 	%rd18, %rd3, %rd56;
	add.s64 	%rd19, %rd2, %rd56;
	add.s64 	%rd20, %rd1, %rd56;
$L__BB7_19:
	atom.relaxed.global.cas.b32 	%r41, [%rd15], 0, 1;
	setp.eq.s32 	%p2, %r41, 0;
	setp.ne.s32 	%p14, %r41, 0;
	@%p14 bra 	$L__BB7_24;
	ld.volatile.global.u32 	%r42, [%rd16];
	setp.eq.s32 	%p15, %r42, 2147483647;
	@%p15 bra 	$L__BB7_23;
	ld.volatile.global.u32 	%r43, [%rd16];
	ld.volatile.global.u32 	%r44, [%rd6];
	ld.global.u32 	%r18, [%rd7];
	sub.s32 	%r45, %r44, %r18;
	ld.global.u32 	%r19, [%rd17];
	add.s32 	%r46, %r45, %r19;
	ld.global.u32 	%r20, [%rd18];
	add.s32 	%r47, %r46, %r20;
	setp.le.u32 	%p16, %r43, %r47;
	@%p16 bra 	$L__BB7_23;
	ld.volatile.global.u32 	%r48, [%rd6];
	sub.s32 	%r49, %r48, %r18;
	add.s32 	%r50, %r49, %r19;
	add.s32 	%r51, %r50, %r20;
	st.volatile.global.u32 	[%rd16], %r51;
	membar.gl;
	st.global.u32 	[%rd19], %r2;
	mov.b32 	%r52, 1;
	st.global.u32 	[%rd20], %r52;
$L__BB7_23:
	atom.relaxed.global.cas.b32 	%r53, [%rd15], 1, 0;
$L__BB7_24:
	bar.sync 	0;
	not.pred 	%p17, %p2;
	@%p17 bra 	$L__BB7_19;
$L__BB7_25:
	add.s32 	%r57, %r57, 1;
	setp.ne.s32 	%p18, %r57, %r56;
	@%p18 bra 	$L__BB7_17;
$L__BB7_26:
	ret;

}
	// .globl	_Z10insertDestPiiS_
.visible .entry _Z10insertDestPiiS_(
	.param .u64 .ptr .align 1 _Z10insertDestPiiS__param_0,
	.param .u32 _Z10insertDestPiiS__param_1,
	.param .u64 .ptr .align 1 _Z10insertDestPiiS__param_2
)
{
	.reg .pred 	%p<5>;
	.reg .b32 	%r<19>;
	.reg .b64 	%rd<20>;

	ld.param.u64 	%rd4, [_Z10insertDestPiiS__param_0];
	ld.param.u32 	%r6, [_Z10insertDestPiiS__param_1];
	ld.param.u64 	%rd5, [_Z10insertDestPiiS__param_2];
	cvta.to.global.u64 	%rd6, %rd5;
	mul.wide.s32 	%rd7, %r6, 4;
	add.s64 	%rd1, %rd6, %rd7;
	ld.global.u32 	%r7, [%rd1];
	setp.ne.s32 	%p1, %r7, -1;
	@%p1 bra 	$L__BB8_5;
	cvta.to.global.u64 	%rd8, %rd4;
	ld.global.u32 	%r8, [%rd8];
	mul.wide.s32 	%rd9, %r8, 4;
	mov.u64 	%rd10, PQ;
	add.s64 	%rd11, %rd10, %rd9;
	st.volatile.global.u32 	[%rd11], %r6;
	ld.global.u32 	%r9, [%rd8];
	add.s32 	%r10, %r9, 1;
	st.global.u32 	[%rd8], %r10;
	mov.b32 	%r11, 0;
	st.global.u32 	[%rd1], %r11;
	ld.global.u32 	%r1, [%rd8];
	setp.lt.s32 	%p2, %r1, 2;
	@%p2 bra 	$L__BB8_5;
	add.s32 	%r18, %r1, -1;
	mov.u64 	%rd15, Cx;
$L__BB8_3:
	add.s32 	%r4, %r18, -1;
	shr.u32 	%r5, %r4, 1;
	mul.wide.u32 	%rd12, %r5, 4;
	add.s64 	%rd2, %rd10, %rd12;
	ld.volatile.global.u32 	%r12, [%rd2];
	mul.wide.s32 	%rd14, %r12, 4;
	add.s64 	%rd16, %rd15, %rd14;
	ld.volatile.global.u32 	%r13, [%rd16];
	mul.wide.u32 	%rd17, %r18, 4;
	add.s64 	%rd3, %rd10, %rd17;
	ld.volatile.global.u32 	%r14, [%rd3];
	mul.wide.s32 	%rd18, %r14, 4;
	add.s64 	%rd19, %rd15, %rd18;
	ld.volatile.global.u32 	%r15, [%rd19];
	setp.le.s32 	%p3, %r13, %r15;
	@%p3 bra 	$L__BB8_5;
	ld.volatile.global.u32 	%r16, [%rd3];
	ld.volatile.global.u32 	%r17, [%rd2];
	st.volatile.global.u32 	[%rd3], %r17;
	st.volatile.global.u32 	[%rd2], %r16;
	setp.gt.u32 	%p4, %r4, 1;
	mov.u32 	%r18, %r5;
	@%p4 bra 	$L__BB8_3;
$L__BB8_5:
	ret;

}
	// .globl	_Z5getCxiPi
.visible .entry _Z5getCxiPi(
	.param .u32 _Z5getCxiPi_param_0,
	.param .u64 .ptr .align 1 _Z5getCxiPi_param_1
)
{
	.local .align 8 .b8 	__local_depot9[8];
	.reg .b64 	%SP;
	.reg .b64 	%SPL;
	.reg .pred 	%p<2>;
	.reg .b32 	%r<11>;
	.reg .b64 	%rd<10>;

	mov.u64 	%SPL, __local_depot9;
	cvta.local.u64 	%SP, %SPL;
	ld.param.u32 	%r1, [_Z5getCxiPi_param_0];
	ld.param.u64 	%rd1, [_Z5getCxiPi_param_1];
	mov.u32 	%r2, %ctaid.x;
	mov.u32 	%r3, %ntid.x;
	mul.lo.s32 	%r4, %r2, %r3;
	mov.u32 	%r5, %tid.x;
	neg.s32 	%r6, %r5;
	setp.ne.s32 	%p1, %r4, %r6;
	@%p1 bra 	$L__BB9_2;
	add.u64 	%rd2, %SP, 0;
	add.u64 	%rd3, %SPL, 0;
	cvta.to.global.u64 	%rd4, %rd1;
	mul.wide.s32 	%rd5, %r1, 4;
	mov.u64 	%rd6, Cx;
	add.s64 	%rd7, %rd6, %rd5;
	ld.volatile.global.u32 	%r7, [%rd7];
	st.local.u32 	[%rd3], %r7;
	mov.u64 	%rd8, $str$6;
	cvta.global.u64 	%rd9, %rd8;
	{ // callseq 1, 0
	.param .b64 param0;
	st.param.b64 	[param0], %rd9;
	.param .b64 param1;
	st.param.b64 	[param1], %rd2;
	.param .b32 retval0;
	call.uni (retval0), 
	vprintf, 
	(
	param0, 
	param1
	);
	ld.param.b32 	%r8, [retval0];
	} // callseq 1
	ld.volatile.global.u32 	%r10, [%rd7];
	st.global.u32 	[%rd4], %r10;
$L__BB9_2:
	ret;

}


// ===== COMPILED SASS (sm_100) =====

	.target	sm_100

	.elftype	@"ET_EXEC"


//--------------------- .note.nv.tkinfo           --------------------------
	.section	.note.nv.tkinfo,"",@"SHT_NOTE"
	.sectionflags	@"SHF_NOTE_NV_TKINFO"
	.tkinfo
        /*0018*/ 	.word	0x00000002
        /*0030*/ 	.string	""
        /*0030*/ 	.string	"ptxas"
        /*0030*/ 	.string	"Cuda compilation tools, release 13.0, V13.0.88"
        /*0030*/ 	.string	"Build cuda_13.0.r13.0/compiler.36424714_0"
        /*0030*/ 	.string	"-arch sm_100 -m 64 "



//--------------------- .note.nv.cuinfo           --------------------------
	.section	.note.nv.cuinfo,"",@"SHT_NOTE"
	.sectionflags	@"SHF_NOTE_NV_CUINFO"
        /*0018*/ 	.short	0x0002
        /*001a*/ 	.short	0x0064
        /*001c*/ 	.short	0x0082
	.zero		2


//--------------------- .nv.info                  --------------------------
	.section	.nv.info,"",@"SHT_CUDA_INFO"
	.align	4


	//----- nvinfo : EIATTR_REGCOUNT
	.align		4
        /*0000*/ 	.byte	0x04, 0x2f
        /*0002*/ 	.short	(.L_5 - .L_4)
	.align		4
.L_4:
        /*0004*/ 	.word	index@(_Z10extractMinPiS_S_S_ii)
        /*0008*/ 	.word	0x00000018


	//----- nvinfo : EIATTR_FRAME_SIZE
	.align		4
.L_5:
        /*000c*/ 	.byte	0x04, 0x11
        /*000e*/ 	.short	(.L_7 - .L_6)
	.align		4
.L_6:
        /*0010*/ 	.word	index@(_Z10extractMinPiS_S_S_ii)
        /*0014*/ 	.word	0x00000000


	//----- nvinfo : EIATTR_REGCOUNT
	.align		4
.L_7:
        /*0018*/ 	.byte	0x04, 0x2f
        /*001a*/ 	.short	(.L_9 - .L_8)
	.align		4
.L_8:
        /*001c*/ 	.word	index@(_Z13A_star_expandPiS_PjS_S_S_S_S_S_S_iiiiS_S_iS_S_S_i)
        /*0020*/ 	.word	0x00000020


	//----- nvinfo : EIATTR_FRAME_SIZE
	.align		4
.L_9:
        /*0024*/ 	.byte	0x04, 0x11
        /*0026*/ 	.short	(.L_11 - .L_10)
	.align		4
.L_10:
        /*0028*/ 	.word	index@(_Z13A_star_expandPiS_PjS_S_S_S_S_S_S_iiiiS_S_iS_S_S_i)
        /*002c*/ 	.word	0x00000008


	//----- nvinfo : EIATTR_REGCOUNT
	.align		4
.L_11:
        /*0030*/ 	.byte	0x04, 0x2f
        /*0032*/ 	.short	(.L_13 - .L_12)
	.align		4
.L_12:
        /*0034*/ 	.word	index@(_Z10keepHeapPQPiii)
        /*0038*/ 	.word	0x00000016


	//----- nvinfo : EIATTR_FRAME_SIZE
	.align		4
.L_13:
        /*003c*/ 	.byte	0x04, 0x11
        /*003e*/ 	.short	(.L_15 - .L_14)
	.align		4
.L_14:
        /*0040*/ 	.word	index@(_Z10keepHeapPQPiii)
        /*0044*/ 	.word	0x00000000


	//----- nvinfo : EIATTR_REGCOUNT
	.align		4
.L_15:
        /*0048*/ 	.byte	0x04, 0x2f
        /*004a*/ 	.short	(.L_17 - .L_16)
	.align		4
.L_16:
        /*004c*/ 	.word	index@(_Z5setNVPiS_S_i)
        /*0050*/ 	.word	0x0000000e


	//----- nvinfo : EIATTR_FRAME_SIZE
	.align		4
.L_17:
        /*0054*/ 	.byte	0x04, 0x11
        /*0056*/ 	.short	(.L_19 - .L_18)
	.align		4
.L_18:
        /*0058*/ 	.word	index@(_Z5setNVPiS_S_i)
        /*005c*/ 	.word	0x00000000


	//----- nvinfo : EIATTR_REGCOUNT
	.align		4
.L_19:
        /*0060*/ 	.byte	0x04, 0x2f
        /*0062*/ 	.short	(.L_21 - .L_20)
	.align		4
.L_20:
        /*0064*/ 	.word	index@(_Z8insertPQPiS_S_iiS_)
        /*0068*/ 	.word	0x00000016


	//----- nvinfo : EIATTR_FRAME_SIZE
	.align		4
.L_21:
        /*006c*/ 	.byte	0x04, 0x11
        /*006e*/ 	.short	(.L_23 - .L_22)
	.align		4
.L_22:
        /*0070*/ 	.word	index@(_Z8insertPQPiS_S_iiS_)
        /*0074*/ 	.word	0x00000000


	//----- nvinfo : EIATTR_REGCOUNT
	.align		4
.L_23:
        /*0078*/ 	.byte	0x04, 0x2f
        /*007a*/ 	.short	(.L_25 - .L_24)
	.align		4
.L_24:
        /*007c*/ 	.word	index@(_Z8checkMINPiS_iii)
        /*0080*/ 	.word	0x0000000e


	//----- nvinfo : EIATTR_FRAME_SIZE
	.align		4
.L_25:
        /*0084*/ 	.byte	0x04, 0x11
        /*0086*/ 	.short	(.L_27 - .L_26)
	.align		4
.L_26:
        /*0088*/ 	.word	index@(_Z8checkMINPiS_iii)
        /*008c*/ 	.word	0x00000000


	//----- nvinfo : EIATTR_REGCOUNT
	.align		4
.L_27:
        /*0090*/ 	.byte	0x04, 0x2f
        /*0092*/ 	.short	(.L_29 - .L_28)
	.align		4
.L_28:
        /*0094*/ 	.word	index@(_Z12propogateAddPiS_PjS_S_S_S_ii)
        /*0098*/ 	.word	0x00000020


	//----- nvinfo : EIATTR_FRAME_SIZE
	.align		4
.L_29:
        /*009c*/ 	.byte	0x04, 0x11
        /*009e*/ 	.short	(.L_31 - .L_30)
	.align		4
.L_30:
        /*00a0*/ 	.word	index@(_Z12propogateAddPiS_PjS_S_S_S_ii)
        /*00a4*/ 	.word	0x00000000


	//----- nvinfo : EIATTR_REGCOUNT
	.align		4
.L_31:
        /*00a8*/ 	.byte	0x04, 0x2f
        /*00aa*/ 	.short	(.L_33 - .L_32)
	.align		4
.L_32:
        /*00ac*/ 	.word	index@(_Z9propogatePiS_S_S_PjS_iiS_S_S_S_S_S0_i)
        /*00b0*/ 	.word	0x00000020


	//----- nvinfo : EIATTR_FRAME_SIZE
	.align		4
.L_33:
        /*00b4*/ 	.byte	0x04, 0x11
        /*00b6*/ 	.short	(.L_35 - .L_34)
	.align		4
.L_34:
        /*00b8*/ 	.word	index@(_Z9propogatePiS_S_S_PjS_iiS_S_S_S_S_S0_i)
        /*00bc*/ 	.word	0x00000000


	//----- nvinfo : EIATTR_REGCOUNT
	.align		4
.L_35:
        /*00c0*/ 	.byte	0x04, 0x2f
        /*00c2*/ 	.short	(.L_37 - .L_36)
	.align		4
.L_36:
        /*00c4*/ 	.word	index@(_Z10insertDestPiiS_)
        /*00c8*/ 	.word	0x00000014


	//----- nvinfo : EIATTR_FRAME_SIZE
	.align		4
.L_37:
        /*00cc*/ 	.byte	0x04, 0x11
        /*00ce*/ 	.short	(.L_39 - .L_38)
	.align		4
.L_38:
        /*00d0*/ 	.word	index@(_Z10insertDestPiiS_)
        /*00d4*/ 	.word	0x00000000


	//----- nvinfo : EIATTR_REGCOUNT
	.align		4
.L_39:
        /*00d8*/ 	.byte	0x04, 0x2f
        /*00da*/ 	.short	(.L_41 - .L_40)
	.align		4
.L_40:
        /*00dc*/ 	.word	index@(_Z5getCxiPi)
        /*00e0*/ 	.word	0x00000018


	//----- nvinfo : EIATTR_FRAME_SIZE
	.align		4
.L_41:
        /*00e4*/ 	.byte	0x04, 0x11
        /*00e6*/ 	.short	(.L_43 - .L_42)
	.align		4
.L_42:
        /*00e8*/ 	.word	index@(_Z5getCxiPi)
        /*00ec*/ 	.word	0x00000008


	//----- nvinfo : EIATTR_MIN_STACK_SIZE
	.align		4
.L_43:
        /*00f0*/ 	.byte	0x04, 0x12
        /*00f2*/ 	.short	(.L_45 - .L_44)
	.align		4
.L_44:
        /*00f4*/ 	.word	index@(_Z5getCxiPi)
        /*00f8*/ 	.word	0x00000008


	//----- nvinfo : EIATTR_MIN_STACK_SIZE
	.align		4
.L_45:
        /*00fc*/ 	.byte	0x04, 0x12
        /*00fe*/ 	.short	(.L_47 - .L_46)
	.align		4
.L_46:
        /*0100*/ 	.word	index@(_Z10insertDestPiiS_)
        /*0104*/ 	.word	0x00000000


	//----- nvinfo : EIATTR_MIN_STACK_SIZE
	.align		4
.L_47:
        /*0108*/ 	.byte	0x04, 0x12
        /*010a*/ 	.short	(.L_49 - .L_48)
	.align		4
.L_48:
        /*010c*/ 	.word	index@(_Z9propogatePiS_S_S_PjS_iiS_S_S_S_S_S0_i)
        /*0110*/ 	.word	0x00000000


	//----- nvinfo : EIATTR_MIN_STACK_SIZE
	.align		4
.L_49:
        /*0114*/ 	.byte	0x04, 0x12
        /*0116*/ 	.short	(.L_51 - .L_50)
	.align		4
.L_50:
        /*0118*/ 	.word	index@(_Z12propogateAddPiS_PjS_S_S_S_ii)
        /*011c*/ 	.word	0x00000000


	//----- nvinfo : EIATTR_MIN_STACK_SIZE
	.align		4
.L_51:
        /*0120*/ 	.byte	0x04, 0x12
        /*0122*/ 	.short	(.L_53 - .L_52)
	.align		4
.L_52:
        /*0124*/ 	.word	index@(_Z8checkMINPiS_iii)
        /*0128*/ 	.word	0x00000000


	//----- nvinfo : EIATTR_MIN_STACK_SIZE
	.align		4
.L_53:
        /*012c*/ 	.byte	0x04, 0x12
        /*012e*/ 	.short	(.L_55 - .L_54)
	.align		4
.L_54:
        /*0130*/ 	.word	index@(_Z8insertPQPiS_S_iiS_)
        /*0134*/ 	.word	0x00000000


	//----- nvinfo : EIATTR_MIN_STACK_SIZE
	.align		4
.L_55:
        /*0138*/ 	.byte	0x04, 0x12
        /*013a*/ 	.short	(.L_57 - .L_56)
	.align		4
.L_56:
        /*013c*/ 	.word	index@(_Z5setNVPiS_S_i)
        /*0140*/ 	.word	0x00000000


	//----- nvinfo : EIATTR_MIN_STACK_SIZE
	.align		4
.L_57:
        /*0144*/ 	.byte	0x04, 0x12
        /*0146*/ 	.short	(.L_59 - .L_58)
	.align		4
.L_58:
        /*0148*/ 	.word	index@(_Z10keepHeapPQPiii)
        /*014c*/ 	.word	0x00000000


	//----- nvinfo : EIATTR_MIN_STACK_SIZE
	.align		4
.L_59:
        /*0150*/ 	.byte	0x04, 0x12
        /*0152*/ 	.short	(.L_61 - .L_60)
	.align		4
.L_60:
        /*0154*/ 	.word	index@(_Z13A_star_expandPiS_PjS_S_S_S_S_S_S_iiiiS_S_iS_S_S_i)
        /*0158*/ 	.word	0x00000008


	//----- nvinfo : EIATTR_MIN_STACK_SIZE
	.align		4
.L_61:
        /*015c*/ 	.byte	0x04, 0x12
        /*015e*/ 	.short	(.L_63 - .L_62)
	.align		4
.L_62:
        /*0160*/ 	.word	index@(_Z10extractMinPiS_S_S_ii)
        /*0164*/ 	.word	0x00000000
.L_63:


//--------------------- .nv.compat                --------------------------
	.section	.nv.compat,"",@"SHT_CUDA_COMPAT_INFO"
	.align	4
        /*0000*/ 	.byte	0x02, 0x09, 0x00, 0x00, 0x02, 0x02, 0x01, 0x00, 0x02, 0x05, 0x05, 0x00, 0x03, 0x07, 0x01, 0x01
        /*0010*/ 	.byte	0x02, 0x03, 0x00, 0x00, 0x02, 0x06, 0x01, 0x00, 0x04, 0x0b, 0x08, 0x00, 0x09, 0x00, 0x00, 0x00
        /*0020*/ 	.byte	0x00, 0x00, 0x00, 0x00


//--------------------- .nv.info._Z5getCxiPi      --------------------------
	.section	.nv.info._Z5getCxiPi,"",@"SHT_CUDA_INFO"
	.sectionflags	@""
	.align	4


	//----- nvinfo : EIATTR_CUDA_API_VERSION
	.align		4
        /*0000*/ 	.byte	0x04, 0x37
        /*0002*/ 	.short	(.L_65 - .L_64)
.L_64:
        /*0004*/ 	.word	0x00000082


	//----- nvinfo : EIATTR_KPARAM_INFO
	.align		4
.L_65:
        /*0008*/ 	.byte	0x04, 0x17
        /*000a*/ 	.short	(.L_67 - .L_66)
.L_66:
        /*000c*/ 	.word	0x00000000
        /*0010*/ 	.short	0x0001
        /*0012*/ 	.short	0x0008
        /*0014*/ 	.byte	0x00, 0xf5, 0x21, 0x00


	//----- nvinfo : EIATTR_KPARAM_INFO
	.align		4
.L_67:
        /*0018*/ 	.byte	0x04, 0x17
        /*001a*/ 	.short	(.L_69 - .L_68)
.L_68:
        /*001c*/ 	.word	0x00000000
        /*0020*/ 	.short	0x0000
        /*0022*/ 	.short	0x0000
        /*0024*/ 	.byte	0x00, 0xf0, 0x11, 0x00


	//----- nvinfo : EIATTR_SPARSE_MMA_MASK
	.align		4
.L_69:
        /*0028*/ 	.byte	0x03, 0x50
        /*002a*/ 	.short	0x0000


	//----- nvinfo : EIATTR_MAXREG_COUNT
	.align		4
        /*002c*/ 	.byte	0x03, 0x1b
        /*002e*/ 	.short	0x00ff


	//----- nvinfo : EIATTR_EXTERNS
	.align		4
        /*0030*/ 	.byte	0x04, 0x0f
        /*0032*/ 	.short	(.L_71 - .L_70)


	//   ....[0]....
	.align		4
.L_70:
        /*0034*/ 	.word	index@(vprintf)


	//----- nvinfo : EIATTR_MERCURY_ISA_VERSION
	.align		4
.L_71:
        /*0038*/ 	.byte	0x03, 0x5f
        /*003a*/ 	.short	0x0101


	//----- nvinfo : EIATTR_VRC_CTA_INIT_COUNT
	.align		4
        /*003c*/ 	.byte	0x02, 0x4a
	.zero		1
	.zero		1


	//----- nvinfo : EIATTR_SYSCALL_OFFSETS
	.align		4
        /*0040*/ 	.byte	0x04, 0x46
        /*0042*/ 	.short	(.L_73 - .L_72)


	//   ....[0]....
.L_72:
        /*0044*/ 	.word	0x00000190


	//----- nvinfo : EIATTR_EXIT_INSTR_OFFSETS
	.align		4
.L_73:
        /*0048*/ 	.byte	0x04, 0x1c
        /*004a*/ 	.short	(.L_75 - .L_74)


	//   ....[0]....
.L_74:
        /*004c*/ 	.word	0x000000c0


	//   ....[1]....
        /*0050*/ 	.word	0x000001d0


	//----- nvinfo : EIATTR_CRS_STACK_SIZE
	.align		4
.L_75:
        /*0054*/ 	.byte	0x04, 0x1e
        /*0056*/ 	.short	(.L_77 - .L_76)
.L_76:
        /*0058*/ 	.word	0x00000000


	//----- nvinfo : EIATTR_CBANK_PARAM_SIZE
	.align		4
.L_77:
        /*005c*/ 	.byte	0x03, 0x19
        /*005e*/ 	.short	0x0010


	//----- nvinfo : EIATTR_PARAM_CBANK
	.align		4
        /*0060*/ 	.byte	0x04, 0x0a
        /*0062*/ 	.short	(.L_79 - .L_78)
	.align		4
.L_78:
        /*0064*/ 	.word	index@(.nv.constant0._Z5getCxiPi)
        /*0068*/ 	.short	0x0380
        /*006a*/ 	.short	0x0010


	//----- nvinfo : EIATTR_SW_WAR
	.align		4
.L_79:
        /*006c*/ 	.byte	0x04, 0x36
        /*006e*/ 	.short	(.L_81 - .L_80)
.L_80:
        /*0070*/ 	.word	0x00000008
.L_81:


//--------------------- .nv.info._Z10insertDestPiiS_ --------------------------
	.section	.nv.info._Z10insertDestPiiS_,"",@"SHT_CUDA_INFO"
	.sectionflags	@""
	.align	4


	//----- nvinfo : EIATTR_CUDA_API_VERSION
	.align		4
        /*0000*/ 	.byte	0x04, 0x37
        /*0002*/ 	.short	(.L_83 - .L_82)
.L_82:
        /*0004*/ 	.word	0x00000082


	//----- nvinfo : EIATTR_KPARAM_INFO
	.align		4
.L_83:
        /*0008*/ 	.byte	0x04, 0x17
        /*000a*/ 	.short	(.L_85 - .L_84)
.L_84:
        /*000c*/ 	.word	0x00000000
        /*0010*/ 	.short	0x0002
        /*0012*/ 	.short	0x0010
        /*0014*/ 	.byte	0x00, 0xf5, 0x21, 0x00


	//----- nvinfo : EIATTR_KPARAM_INFO
	.align		4
.L_85:
        /*0018*/ 	.byte	0x04, 0x17
        /*001a*/ 	.short	(.L_87 - .L_86)
.L_86:
        /*001c*/ 	.word	0x00000000
        /*0020*/ 	.short	0x0001
        /*0022*/ 	.short	0x0008
        /*0024*/ 	.byte	0x00, 0xf0, 0x11, 0x00


	//----- nvinfo : EIATTR_KPARAM_INFO
	.align		4
.L_87:
        /*0028*/ 	.byte	0x04, 0x17
        /*002a*/ 	.short	(.L_89 - .L_88)
.L_88:
        /*002c*/ 	.word	0x00000000
        /*0030*/ 	.short	0x0000
        /*0032*/ 	.short	0x0000
        /*0034*/ 	.byte	0x00, 0xf5, 0x21, 0x00


	//----- nvinfo : EIATTR_SPARSE_MMA_MASK
	.align		4
.L_89:
        /*0038*/ 	.byte	0x03, 0x50
        /*003a*/ 	.short	0x0000


	//----- nvinfo : EIATTR_MAXREG_COUNT
	.align		4
        /*003c*/ 	.byte	0x03, 0x1b
        /*003e*/ 	.short	0x00ff


	//----- nvinfo : EIATTR_MERCURY_ISA_VERSION
	.align		4
        /*0040*/ 	.byte	0x03, 0x5f
        /*0042*/ 	.short	0x0101


	//----- nvinfo : EIATTR_VRC_CTA_INIT_COUNT
	.align		4
        /*0044*/ 	.byte	0x02, 0x4a
	.zero		1
	.zero		1


	//----- nvinfo : EIATTR_EXIT_INSTR_OFFSETS
	.align		4
        /*0048*/ 	.byte	0x04, 0x1c
        /*004a*/ 	.short	(.L_91 - .L_90)


	//   ....[0]....
.L_90:
        /*004c*/ 	.word	0x00000070


	//   ....[1]....
        /*0050*/ 	.word	0x00000130


	//   ....[2]....
        /*0054*/ 	.word	0x00000220


	//   ....[3]....
        /*0058*/ 	.word	0x000002a0


	//----- nvinfo : EIATTR_CBANK_PARAM_SIZE
	.align		4
.L_91:
        /*005c*/ 	.byte	0x03, 0x19
        /*005e*/ 	.short	0x0018


	//----- nvinfo : EIATTR_PARAM_CBANK
	.align		4
        /*0060*/ 	.byte	0x04, 0x0a
        /*0062*/ 	.short	(.L_93 - .L_92)
	.align		4
.L_92:
        /*0064*/ 	.word	index@(.nv.constant0._Z10insertDestPiiS_)
        /*0068*/ 	.short	0x0380
        /*006a*/ 	.short	0x0018


	//----- nvinfo : EIATTR_SW_WAR
	.align		4
.L_93:
        /*006c*/ 	.byte	0x04, 0x36
        /*006e*/ 	.short	(.L_95 - .L_94)
.L_94:
        /*0070*/ 	.word	0x00000008
.L_95:


//--------------------- .nv.info._Z9propogatePiS_S_S_PjS_iiS_S_S_S_S_S0_i --------------------------
	.section	.nv.info._Z9propogatePiS_S_S_PjS_iiS_S_S_S_S_S0_i,"",@"SHT_CUDA_INFO"
	.sectionflags	@""
	.align	4


	//----- nvinfo : EIATTR_CUDA_API_VERSION
	.align		4
        /*0000*/ 	.byte	0x04, 0x37
        /*0002*/ 	.short	(.L_97 - .L_96)
.L_96:
        /*0004*/ 	.word	0x00000082


	//----- nvinfo : EIATTR_KPARAM_INFO
	.align		4
.L_97:
        /*0008*/ 	.byte	0x04, 0x17
        /*000a*/ 	.short	(.L_99 - .L_98)
.L_98:
        /*000c*/ 	.word	0x00000000
        /*0010*/ 	.short	0x000e
        /*0012*/ 	.short	0x0068
        /*0014*/ 	.byte	0x00, 0xf0, 0x11, 0x00


	//----- nvinfo : EIATTR_KPARAM_INFO
	.align		4
.L_99:
        /*0018*/ 	.byte	0x04, 0x17
        /*001a*/ 	.short	(.L_101 - .L_100)
.L_100:
        /*001c*/ 	.word	0x00000000
        /*0020*/ 	.short	0x000d
        /*0022*/ 	.short	0x0060
        /*0024*/ 	.byte	0x00, 0xf5, 0x21, 0x00


	//----- nvinfo : EIATTR_KPARAM_INFO
	.align		4
.L_101:
        /*0028*/ 	.byte	0x04, 0x17
        /*002a*/ 	.short	(.L_103 - .L_102)
.L_102:
        /*002c*/ 	.word	0x00000000
        /*0030*/ 	.short	0x000c
        /*0032*/ 	.short	0x0058
        /*0034*/ 	.byte	0x00, 0xf5, 0x21, 0x00


	//----- nvinfo : EIATTR_KPARAM_INFO
	.align		4
.L_103:
        /*0038*/ 	.byte	0x04, 0x17
        /*003a*/ 	.short	(.L_105 - .L_104)
.L_104:
        /*003c*/ 	.word	0x00000000
        /*0040*/ 	.short	0x000b
        /*0042*/ 	.short	0x0050
        /*0044*/ 	.byte	0x00, 0xf5, 0x21, 0x00


	//----- nvinfo : EIATTR_KPARAM_INFO
	.align		4
.L_105:
        /*0048*/ 	.byte	0x04, 0x17
        /*004a*/ 	.short	(.L_107 - .L_106)
.L_106:
        /*004c*/ 	.word	0x00000000
        /*0050*/ 	.short	0x000a
        /*0052*/ 	.short	0x0048
        /*0054*/ 	.byte	0x00, 0xf5, 0x21, 0x00


	//----- nvinfo : EIATTR_KPARAM_INFO
	.align		4
.L_107:
        /*0058*/ 	.byte	0x04, 0x17
        /*005a*/ 	.short	(.L_109 - .L_108)
.L_108:
        /*005c*/ 	.word	0x00000000
        /*0060*/ 	.short	0x0009
        /*0062*/ 	.short	0x0040
        /*0064*/ 	.byte	0x00, 0xf5, 0x21, 0x00


	//----- nvinfo : EIATTR_KPARAM_INFO
	.align		4
.L_109:
        /*0068*/ 	.byte	0x04, 0x17
        /*006a*/ 	.short	(.L_111 - .L_110)
.L_110:
        /*006c*/ 	.word	0x00000000
        /*0070*/ 	.short	0x0008
        /*0072*/ 	.short	0x0038
        /*0074*/ 	.byte	0x00, 0xf5, 0x21, 0x00


	//----- nvinfo : EIATTR_KPARAM_INFO
	.align		4
.L_111:
        /*0078*/ 	.byte	0x04, 0x17
        /*007a*/ 	.short	(.L_113 - .L_112)
.L_112:
        /*007c*/ 	.word	0x00000000
        /*0080*/ 	.short	0x0007
        /*0082*/ 	.short	0x0034
        /*0084*/ 	.byte	0x00, 0xf0, 0x11, 0x00


	//----- nvinfo : EIATTR_KPARAM_INFO
	.align		4
.L_113:
        /*0088*/ 	.byte	0x04, 0x17
        /*008a*/ 	.short	(.L_115 - .L_114)
.L_114:
        /*008c*/ 	.word	0x00000000
        /*0090*/ 	.short	0x0006
        /*0092*/ 	.short	0x0030
        /*0094*/ 	.byte	0x00, 0xf0, 0x11, 0x00


	//----- nvinfo : EIATTR_KPARAM_INFO
	.align		4
.L_115:
        /*0098*/ 	.byte	0x04, 0x17
        /*009a*/ 	.short	(.L_117 - .L_116)
.L_116:
        /*009c*/ 	.word	0x00000000
        /*00a0*/ 	.short	0x0005
        /*00a2*/ 	.short	0x0028
        /*00a4*/ 	.byte	0x00, 0xf5, 0x21, 0x00


	//----- nvinfo : EIATTR_KPARAM_INFO
	.align		4
.L_117:
        /*00a8*/ 	.byte	0x04, 0x17
        /*00aa*/ 	.short	(.L_119 - .L_118)
.L_118:
        /*00ac*/ 	.word	0x00000000
        /*00b0*/ 	.short	0x0004
        /*00b2*/ 	.short	0x0020
        /*00b4*/ 	.byte	0x00, 0xf5, 0x21, 0x00


	//----- nvinfo : EIATTR_KPARAM_INFO
	.align		4
.L_119:
        /*00b8*/ 	.byte	0x04, 0x17
        /*00ba*/ 	.short	(.L_121 - .L_120)
.L_120:
        /*00bc*/ 	.word	0x00000000
        /*00c0*/ 	.short	0x0003
        /*00c2*/ 	.short	0x0018
        /*00c4*/ 	.byte	0x00, 0xf5, 0x21, 0x00


	//----- nvinfo : EIATTR_KPARAM_INFO
	.align		4
.L_121:
        /*00c8*/ 	.byte	0x04, 0x17
        /*00ca*/ 	.short	(.L_123 - .L_122)
.L_122:
        /*00cc*/ 	.word	0x00000000
        /*00d0*/ 	.short	0x0002
        /*00d2*/ 	.short	0x0010
        /*00d4*/ 	.byte	0x00, 0xf5, 0x21, 0x00


	//----- nvinfo : EIATTR_KPARAM_INFO
	.align		4
.L_123:
        /*00d8*/ 	.byte	0x04, 0x17
        /*00da*/ 	.short	(.L_125 - .L_124)
.L_124:
        /*00dc*/ 	.word	0x00000000
        /*00e0*/ 	.short	0x0001
        /*00e2*/ 	.short	0x0008
        /*00e4*/ 	.byte	0x00, 0xf5, 0x21, 0x00


	//----- nvinfo : EIATTR_KPARAM_INFO
	.align		4
.L_125:
        /*00e8*/ 	.byte	0x04, 0x17
        /*00ea*/ 	.short	(.L_127 - .L_126)
.L_126:
        /*00ec*/ 	.word	0x00000000
        /*00f0*/ 	.short	0x0000
        /*00f2*/ 	.short	0x0000
        /*00f4*/ 	.byte	0x00, 0xf5, 0x21, 0x00


	//----- nvinfo : EIATTR_SPARSE_MMA_MASK
	.align		4
.L_127:
        /*00f8*/ 	.byte	0x03, 0x50
        /*00fa*/ 	.short	0x0000


	//----- nvinfo : EIATTR_MAXREG_COUNT
	.align		4
        /*00fc*/ 	.byte	0x03, 0x1b
        /*00fe*/ 	.short	0x00ff


	//----- nvinfo : EIATTR_NUM_BARRIERS
	.align		4
        /*0100*/ 	.byte	0x02, 0x4c
        /*0102*/ 	.byte	0x01
	.zero		1


	//----- nvinfo : EIATTR_MERCURY_ISA_VERSION
	.align		4
        /*0104*/ 	.byte	0x03, 0x5f
        /*0106*/ 	.short	0x0101


	//----- nvinfo : EIATTR_VRC_CTA_INIT_COUNT
	.align		4
        /*0108*/ 	.byte	0x02, 0x4a
	.zero		1
	.zero		1


	//----- nvinfo : EIATTR_EXIT_INSTR_OFFSETS
	.align		4
        /*010c*/ 	.byte	0x04, 0x1c
        /*010e*/ 	.short	(.L_129 - .L_128)


	//   ....[0]....
.L_128:
        /*0110*/ 	.word	0x00000090


	//   ....[1]....
        /*0114*/ 	.word	0x000005d0


	//   ....[2]....
        /*0118*/ 	.word	0x00000980


	//----- nvinfo : EIATTR_CRS_STACK_SIZE
	.align		4
.L_129:
        /*011c*/ 	.byte	0x04, 0x1e
        /*011e*/ 	.short	(.L_131 - .L_130)
.L_130:
        /*0120*/ 	.word	0x00000000


	//----- nvinfo : EIATTR_CBANK_PARAM_SIZE
	.align		4
.L_131:
        /*0124*/ 	.byte	0x03, 0x19
        /*0126*/ 	.short	0x006c


	//----- nvinfo : EIATTR_PARAM_CBANK
	.align		4
        /*0128*/ 	.byte	0x04, 0x0a
        /*012a*/ 	.short	(.L_133 - .L_132)
	.align		4
.L_132:
        /*012c*/ 	.word	index@(.nv.constant0._Z9propogatePiS_S_S_PjS_iiS_S_S_S_S_S0_i)
        /*0130*/ 	.short	0x0380
        /*0132*/ 	.short	0x006c


	//----- nvinfo : EIATTR_SW_WAR
	.align		4
.L_133:
        /*0134*/ 	.byte	0x04, 0x36
        /*0136*/ 	.short	(.L_135 - .L_134)
.L_134:
        /*0138*/ 	.word	0x00000008
.L_135:


//--------------------- .nv.info._Z12propogateAddPiS_PjS_S_S_S_ii --------------------------
	.section	.nv.info._Z12propogateAddPiS_PjS_S_S_S_ii,"",@"SHT_CUDA_INFO"
	.sectionflags	@""
	.align	4


	//----- nvinfo : EIATTR_CUDA_API_VERSION
	.align		4
        /*0000*/ 	.byte	0x04, 0x37
        /*0002*/ 	.short	(.L_137 - .L_136)
.L_136:
        /*0004*/ 	.word	0x00000082


	//----- nvinfo : EIATTR_KPARAM_INFO
	.align		4
.L_137:
        /*0008*/ 	.byte	0x04, 0x17
        /*000a*/ 	.short	(.L_139 - .L_138)
.L_138:
        /*000c*/ 	.word	0x00000000
        /*0010*/ 	.short	0x0008
        /*0012*/ 	.short	0x003c
        /*0014*/ 	.byte	0x00, 0xf0, 0x11, 0x00


	//----- nvinfo : EIATTR_KPARAM_INFO
	.align		4
.L_139:
        /*0018*/ 	.byte	0x04, 0x17
        /*001a*/ 	.short	(.L_141 - .L_140)
.L_140:
        /*001c*/ 	.word	0x00000000
        /*0020*/ 	.short	0x0007
        /*0022*/ 	.short	0x0038
        /*0024*/ 	.byte	0x00, 0xf0, 0x11, 0x00


	//----- nvinfo : EIATTR_KPARAM_INFO
	.align		4
.L_141:
        /*0028*/ 	.byte	0x04, 0x17
        /*002a*/ 	.short	(.L_143 - .L_142)
.L_142:
        /*002c*/ 	.word	0x00000000
        /*0030*/ 	.short	0x0006
        /*0032*/ 	.short	0x0030
        /*0034*/ 	.byte	0x00, 0xf5, 0x21, 0x00


	//----- nvinfo : EIATTR_KPARAM_INFO
	.align		4
.L_143:
        /*0038*/ 	.byte	0x04, 0x17
        /*003a*/ 	.short	(.L_145 - .L_144)
.L_144:
        /*003c*/ 	.word	0x00000000
        /*0040*/ 	.short	0x0005
        /*0042*/ 	.short	0x0028
        /*0044*/ 	.byte	0x00, 0xf5, 0x21, 0x00


	//----- nvinfo : EIATTR_KPARAM_INFO
	.align		4
.L_145:
        /*0048*/ 	.byte	0x04, 0x17
        /*004a*/ 	.short	(.L_147 - .L_146)
.L_146:
        /*004c*/ 	.word	0x00000000
        /*0050*/ 	.short	0x0004
        /*0052*/ 	.short	0x0020
        /*0054*/ 	.byte	0x00, 0xf5, 0x21, 0x00


	//----- nvinfo : EIATTR_KPARAM_INFO
	.align		4
.L_147:
        /*0058*/ 	.byte	0x04, 0x17
        /*005a*/ 	.short	(.L_149 - .L_148)
.L_148:
        /*005c*/ 	.word	0x00000000
        /*0060*/ 	.short	0x0003
        /*0062*/ 	.short	0x0018
        /*0064*/ 	.byte	0x00, 0xf5, 0x21, 0x00


	//----- nvinfo : EIATTR_KPARAM_INFO
	.align		4
.L_149:
        /*0068*/ 	.byte	0x04, 0x17
        /*006a*/ 	.short	(.L_151 - .L_150)
.L_150:
        /*006c*/ 	.word	0x00000000
        /*0070*/ 	.short	0x0002
        /*0072*/ 	.short	0x0010
        /*0074*/ 	.byte	0x00, 0xf5, 0x21, 0x00


	//----- nvinfo : EIATTR_KPARAM_INFO
	.align		4
.L_151:
        /*0078*/ 	.byte	0x04, 0x17
        /*007a*/ 	.short	(.L_153 - .L_152)
.L_152:
        /*007c*/ 	.word	0x00000000
        /*0080*/ 	.short	0x0001
        /*0082*/ 	.short	0x0008
        /*0084*/ 	.byte	0x00, 0xf5, 0x21, 0x00


	//----- nvinfo : EIATTR_KPARAM_INFO
	.align		4
.L_153:
        /*0088*/ 	.byte	0x04, 0x17
        /*008a*/ 	.short	(.L_155 - .L_154)
.L_154:
        /*008c*/ 	.word	0x00000000
        /*0090*/ 	.short	0x0000
        /*0092*/ 	.short	0x0000
        /*0094*/ 	.byte	0x00, 0xf5, 0x21, 0x00


	//----- nvinfo : EIATTR_SPARSE_MMA_MASK
	.align		4
.L_155:
        /*0098*/ 	.byte	0x03, 0x50
        /*009a*/ 	.short	0x0000


	//----- nvinfo : EIATTR_MAXREG_COUNT
	.align		4
        /*009c*/ 	.byte	0x03, 0x1b
        /*009e*/ 	.short	0x00ff


	//----- nvinfo : EIATTR_NUM_BARRIERS
	.align		4
        /*00a0*/ 	.byte	0x02, 0x4c
        /*00a2*/ 	.byte	0x01
	.zero		1


	//----- nvinfo : EIATTR_MERCURY_ISA_VERSION
	.align		4
        /*00a4*/ 	.byte	0x03, 0x5f
        /*00a6*/ 	.short	0x0101


	//----- nvinfo : EIATTR_VRC_CTA_INIT_COUNT
	.align		4
        /*00a8*/ 	.byte	0x02, 0x4a
	.zero		1
	.zero		1


	//----- nvinfo : EIATTR_EXIT_INSTR_OFFSETS
	.align		4
        /*00ac*/ 	.byte	0x04, 0x1c
        /*00ae*/ 	.short	(.L_157 - .L_156)


	//   ....[0]....
.L_156:
        /*00b0*/ 	.word	0x00000070


	//   ....[1]....
        /*00b4*/ 	.word	0x00000120


	//   ....[2]....
        /*00b8*/ 	.word	0x000004e0


	//----- nvinfo : EIATTR_CRS_STACK_SIZE
	.align		4
.L_157:
        /*00bc*/ 	.byte	0x04, 0x1e
        /*00be*/ 	.short	(.L_159 - .L_158)
.L_158:
        /*00c0*/ 	.word	0x00000000


	//----- nvinfo : EIATTR_CBANK_PARAM_SIZE
	.align		4
.L_159:
        /*00c4*/ 	.byte	0x03, 0x19
        /*00c6*/ 	.short	0x0040


	//----- nvinfo : EIATTR_PARAM_CBANK
	.align		4
        /*00c8*/ 	.byte	0x04, 0x0a
        /*00ca*/ 	.short	(.L_161 - .L_160)
	.align		4
.L_160:
        /*00cc*/ 	.word	index@(.nv.constant0._Z12propogateAddPiS_PjS_S_S_S_ii)
        /*00d0*/ 	.short	0x0380
        /*00d2*/ 	.short	0x0040


	//----- nvinfo : EIATTR_SW_WAR
	.align		4
.L_161:
        /*00d4*/ 	.byte	0x04, 0x36
        /*00d6*/ 	.short	(.L_163 - .L_162)
.L_162:
        /*00d8*/ 	.word	0x00000008
.L_163:


//--------------------- .nv.info._Z8checkMINPiS_iii --------------------------
	.section	.nv.info._Z8checkMINPiS_iii,"",@"SHT_CUDA_INFO"
	.sectionflags	@""
	.align	4


	//----- nvinfo : EIATTR_CUDA_API_VERSION
	.align		4
        /*0000*/ 	.byte	0x04, 0x37
        /*0002*/ 	.short	(.L_165 - .L_164)
.L_164:
        /*0004*/ 	.word	0x00000082


	//----- nvinfo : EIATTR_KPARAM_INFO
	.align		4
.L_165:
        /*0008*/ 	.byte	0x04, 0x17
        /*000a*/ 	.short	(.L_167 - .L_166)
.L_166:
        /*000c*/ 	.word	0x00000000
        /*0010*/ 	.short	0x0004
        /*0012*/ 	.short	0x0018
        /*0014*/ 	.byte	0x00, 0xf0, 0x11, 0x00


	//----- nvinfo : EIATTR_KPARAM_INFO
	.align		4
.L_167:
        /*0018*/ 	.byte	0x04, 0x17
        /*001a*/ 	.short	(.L_169 - .L_168)
.L_168:
        /*001c*/ 	.word	0x00000000
        /*0020*/ 	.short	0x0003
        /*0022*/ 	.short	0x0014
        /*0024*/ 	.byte	0x00, 0xf0, 0x11, 0x00


	//----- nvinfo : EIATTR_KPARAM_INFO
	.align		4
.L_169:
        /*0028*/ 	.byte	0x04, 0x17
        /*002a*/ 	.short	(.L_171 - .L_170)
.L_170:
        /*002c*/ 	.word	0x00000000
        /*0030*/ 	.short	0x0002
        /*0032*/ 	.short	0x0010
        /*0034*/ 	.byte	0x00, 0xf0, 0x11, 0x00


	//----- nvinfo : EIATTR_KPARAM_INFO
	.align		4
.L_171:
        /*0038*/ 	.byte	0x04, 0x17
        /*003a*/ 	.short	(.L_173 - .L_172)
.L_172:
        /*003c*/ 	.word	0x00000000
        /*0040*/ 	.short	0x0001
        /*0042*/ 	.short	0x0008
        /*0044*/ 	.byte	0x00, 0xf5, 0x21, 0x00


	//----- nvinfo : EIATTR_KPARAM_INFO
	.align		4
.L_173:
        /*0048*/ 	.byte	0x04, 0x17
        /*004a*/ 	.short	(.L_175 - .L_174)
.L_174:
        /*004c*/ 	.word	0x00000000
        /*0050*/ 	.short	0x0000
        /*0052*/ 	.short	0x0000
        /*0054*/ 	.byte	0x00, 0xf5, 0x21, 0x00


	//----- nvinfo : EIATTR_SPARSE_MMA_MASK
	.align		4
.L_175:
        /*0058*/ 	.byte	0x03, 0x50
        /*005a*/ 	.short	0x0000


	//----- nvinfo : EIATTR_MAXREG_COUNT
	.align		4
        /*005c*/ 	.byte	0x03, 0x1b
        /*005e*/ 	.short	0x00ff


	//----- nvinfo : EIATTR_MERCURY_ISA_VERSION
	.align		4
        /*0060*/ 	.byte	0x03, 0x5f
        /*0062*/ 	.short	0x0101


	//----- nvinfo : EIATTR_VRC_CTA_INIT_COUNT
	.align		4
        /*0064*/ 	.byte	0x02, 0x4a
	.zero		1
	.zero		1


	//----- nvinfo : EIATTR_EXIT_INSTR_OFFSETS
	.align		4
        /*0068*/ 	.byte	0x04, 0x1c
        /*006a*/ 	.short	(.L_177 - .L_176)


	//   ....[0]....
.L_176:
        /*006c*/ 	.word	0x00000070


	//   ....[1]....
        /*0070*/ 	.word	0x000000d0


	//   ....[2]....
        /*0074*/ 	.word	0x00000320


	//   ....[3]....
        /*0078*/ 	.word	0x00000350


	//----- nvinfo : EIATTR_CBANK_PARAM_SIZE
	.align		4
.L_177:
        /*007c*/ 	.byte	0x03, 0x19
        /*007e*/ 	.short	0x001c


	//----- nvinfo : EIATTR_PARAM_CBANK
	.align		4
        /*0080*/ 	.byte	0x04, 0x0a
        /*0082*/ 	.short	(.L_179 - .L_178)
	.align		4
.L_178:
        /*0084*/ 	.word	index@(.nv.constant0._Z8checkMINPiS_iii)
        /*0088*/ 	.short	0x0380
        /*008a*/ 	.short	0x001c


	//----- nvinfo : EIATTR_SW_WAR
	.align		4
.L_179:
        /*008c*/ 	.byte	0x04, 0x36
        /*008e*/ 	.short	(.L_181 - .L_180)
.L_180:
        /*0090*/ 	.word	0x00000008
.L_181:


//--------------------- .nv.info._Z8insertPQPiS_S_iiS_ --------------------------
	.section	.nv.info._Z8insertPQPiS_S_iiS_,"",@"SHT_CUDA_INFO"
	.sectionflags	@""
	.align	4


	//----- nvinfo : EIATTR_CUDA_API_VERSION
	.align		4
        /*0000*/ 	.byte	0x04, 0x37
        /*0002*/ 	.short	(.L_183 - .L_182)
.L_182:
        /*0004*/ 	.word	0x00000082


	//----- nvinfo : EIATTR_KPARAM_INFO
	.align		4
.L_183:
        /*0008*/ 	.byte	0x04, 0x17
        /*000a*/ 	.short	(.L_185 - .L_184)
.L_184:
        /*000c*/ 	.word	0x00000000
        /*0010*/ 	.short	0x0005
        /*0012*/ 	.short	0x0020
        /*0014*/ 	.byte	0x00, 0xf5, 0x21, 0x00


	//----- nvinfo : EIATTR_KPARAM_INFO
	.align		4
.L_185:
        /*0018*/ 	.byte	0x04, 0x17
        /*001a*/ 	.short	(.L_187 - .L_186)
.L_186:
        /*001c*/ 	.word	0x00000000
        /*0020*/ 	.short	0x0004
        /*0022*/ 	.short	0x001c
        /*0024*/ 	.byte	0x00, 0xf0, 0x11, 0x00


	//----- nvinfo : EIATTR_KPARAM_INFO
	.align		4
.L_187:
        /*0028*/ 	.byte	0x04, 0x17
        /*002a*/ 	.short	(.L_189 - .L_188)
.L_188:
        /*002c*/ 	.word	0x00000000
        /*0030*/ 	.short	0x0003
        /*0032*/ 	.short	0x0018
        /*0034*/ 	.byte	0x00, 0xf0, 0x11, 0x00


	//----- nvinfo : EIATTR_KPARAM_INFO
	.align		4
.L_189:
        /*0038*/ 	.byte	0x04, 0x17
        /*003a*/ 	.short	(.L_191 - .L_190)
.L_190:
        /*003c*/ 	.word	0x00000000
        /*0040*/ 	.short	0x0002
        /*0042*/ 	.short	0x0010
        /*0044*/ 	.byte	0x00, 0xf5, 0x21, 0x00


	//----- nvinfo : EIATTR_KPARAM_INFO
	.align		4
.L_191:
        /*0048*/ 	.byte	0x04, 0x17
        /*004a*/ 	.short	(.L_193 - .L_192)
.L_192:
        /*004c*/ 	.word	0x00000000
        /*0050*/ 	.short	0x0001
        /*0052*/ 	.short	0x0008
        /*0054*/ 	.byte	0x00, 0xf5, 0x21, 0x00


	//----- nvinfo : EIATTR_KPARAM_INFO
	.align		4
.L_193:
        /*0058*/ 	.byte	0x04, 0x17
        /*005a*/ 	.short	(.L_195 - .L_194)
.L_194:
        /*005c*/ 	.word	0x00000000
        /*0060*/ 	.short	0x0000
        /*0062*/ 	.short	0x0000
        /*0064*/ 	.byte	0x00, 0xf5, 0x21, 0x00


	//----- nvinfo : EIATTR_SPARSE_MMA_MASK
	.align		4
.L_195:
        /*0068*/ 	.byte	0x03, 0x50
        /*006a*/ 	.short	0x0000


	//----- nvinfo : EIATTR_MAXREG_COUNT
	.align		4
        /*006c*/ 	.byte	0x03, 0x1b
        /*006e*/ 	.short	0x00ff


	//----- nvinfo : EIATTR_MERCURY_ISA_VERSION
	.align		4
        /*0070*/ 	.byte	0x03, 0x5f
        /*0072*/ 	.short	0x0101


	//----- nvinfo : EIATTR_VRC_CTA_INIT_COUNT
	.align		4
        /*0074*/ 	.byte	0x02, 0x4a
	.zero		1
	.zero		1


	//----- nvinfo : EIATTR_EXIT_INSTR_OFFSETS
	.align		4
        /*0078*/ 	.byte	0x04, 0x1c
        /*007a*/ 	.short	(.L_197 - .L_196)


	//   ....[0]....
.L_196:
        /*007c*/ 	.word	0x00000070


	//   ....[1]....
        /*0080*/ 	.word	0x000001f0


	//   ....[2]....
        /*0084*/ 	.word	0x00000610


	//----- nvinfo : EIATTR_CRS_STACK_SIZE
	.align		4
.L_197:
        /*0088*/ 	.byte	0x04, 0x1e
        /*008a*/ 	.short	(.L_199 - .L_198)
.L_198:
        /*008c*/ 	.word	0x00000000


	//----- nvinfo : EIATTR_CBANK_PARAM_SIZE
	.align		4
.L_199:
        /*0090*/ 	.byte	0x03, 0x19
        /*0092*/ 	.short	0x0028


	//----- nvinfo : EIATTR_PARAM_CBANK
	.align		4
        /*0094*/ 	.byte	0x04, 0x0a
        /*0096*/ 	.short	(.L_201 - .L_200)
	.align		4
.L_200:
        /*0098*/ 	.word	index@(.nv.constant0._Z8insertPQPiS_S_iiS_)
        /*009c*/ 	.short	0x0380
        /*009e*/ 	.short	0x0028


	//----- nvinfo : EIATTR_SW_WAR
	.align		4
.L_201:
        /*00a0*/ 	.byte	0x04, 0x36
        /*00a2*/ 	.short	(.L_203 - .L_202)
.L_202:
        /*00a4*/ 	.word	0x00000008
.L_203:


//--------------------- .nv.info._Z5setNVPiS_S_i  --------------------------
	.section	.nv.info._Z5setNVPiS_S_i,"",@"SHT_CUDA_INFO"
	.sectionflags	@""
	.align	4


	//----- nvinfo : EIATTR_CUDA_API_VERSION
	.align		4
        /*0000*/ 	.byte	0x04, 0x37
        /*0002*/ 	.short	(.L_205 - .L_204)
.L_204:
        /*0004*/ 	.word	0x00000082


	//----- nvinfo : EIATTR_KPARAM_INFO
	.align		4
.L_205:
        /*0008*/ 	.byte	0x04, 0x17
        /*000a*/ 	.short	(.L_207 - .L_206)
.L_206:
        /*000c*/ 	.word	0x00000000
        /*0010*/ 	.short	0x0003
        /*0012*/ 	.short	0x0018
        /*0014*/ 	.byte	0x00, 0xf0, 0x11, 0x00


	//----- nvinfo : EIATTR_KPARAM_INFO
	.align		4
.L_207:
        /*0018*/ 	.byte	0x04, 0x17
        /*001a*/ 	.short	(.L_209 - .L_208)
.L_208:
        /*001c*/ 	.word	0x00000000
        /*0020*/ 	.short	0x0002
        /*0022*/ 	.short	0x0010
        /*0024*/ 	.byte	0x00, 0xf5, 0x21, 0x00


	//----- nvinfo : EIATTR_KPARAM_INFO
	.align		4
.L_209:
        /*0028*/ 	.byte	0x04, 0x17
        /*002a*/ 	.short	(.L_211 - .L_210)
.L_210:
        /*002c*/ 	.word	0x00000000
        /*0030*/ 	.short	0x0001
        /*0032*/ 	.short	0x0008
        /*0034*/ 	.byte	0x00, 0xf5, 0x21, 0x00


	//----- nvinfo : EIATTR_KPARAM_INFO
	.align		4
.L_211:
        /*0038*/ 	.byte	0x04, 0x17
        /*003a*/ 	.short	(.L_213 - .L_212)
.L_212:
        /*003c*/ 	.word	0x00000000
        /*0040*/ 	.short	0x0000
        /*0042*/ 	.short	0x0000
        /*0044*/ 	.byte	0x00, 0xf5, 0x21, 0x00


	//----- nvinfo : EIATTR_SPARSE_MMA_MASK
	.align		4
.L_213:
        /*0048*/ 	.byte	0x03, 0x50
        /*004a*/ 	.short	0x0000


	//----- nvinfo : EIATTR_MAXREG_COUNT
	.align		4
        /*004c*/ 	.byte	0x03, 0x1b
        /*004e*/ 	.short	0x00ff


	//----- nvinfo : EIATTR_MERCURY_ISA_VERSION
	.align		4
        /*0050*/ 	.byte	0x03, 0x5f
        /*0052*/ 	.short	0x0101


	//----- nvinfo : EIATTR_INT_WARP_WIDE_INSTR_OFFSETS
	.align		4
        /*0054*/ 	.byte	0x04, 0x31
        /*0056*/ 	.short	(.L_215 - .L_214)


	//   ....[0]....
.L_214:
        /*0058*/ 	.word	0x000000f0


	//   ....[1]....
        /*005c*/ 	.word	0x00000190


	//----- nvinfo : EIATTR_VRC_CTA_INIT_COUNT
	.align		4
.L_215:
        /*0060*/ 	.byte	0x02, 0x4a
	.zero		1
	.zero		1


	//----- nvinfo : EIATTR_EXIT_INSTR_OFFSETS
	.align		4
        /*0064*/ 	.byte	0x04, 0x1c
        /*0066*/ 	.short	(.L_217 - .L_216)


	//   ....[0]....
.L_216:
        /*0068*/ 	.word	0x00000070


	//   ....[1]....
        /*006c*/ 	.word	0x000000d0


	//   ....[2]....
        /*0070*/ 	.word	0x000001d0


	//----- nvinfo : EIATTR_CBANK_PARAM_SIZE
	.align		4
.L_217:
        /*0074*/ 	.byte	0x03, 0x19
        /*0076*/ 	.short	0x001c


	//----- nvinfo : EIATTR_PARAM_CBANK
	.align		4
        /*0078*/ 	.byte	0x04, 0x0a
        /*007a*/ 	.short	(.L_219 - .L_218)
	.align		4
.L_218:
        /*007c*/ 	.word	index@(.nv.constant0._Z5setNVPiS_S_i)
        /*0080*/ 	.short	0x0380
        /*0082*/ 	.short	0x001c


	//----- nvinfo : EIATTR_SW_WAR
	.align		4
.L_219:
        /*0084*/ 	.byte	0x04, 0x36
        /*0086*/ 	.short	(.L_221 - .L_220)
.L_220:
        /*0088*/ 	.word	0x00000008
.L_221:


//--------------------- .nv.info._Z10keepHeapPQPiii --------------------------
	.section	.nv.info._Z10keepHeapPQPiii,"",@"SHT_CUDA_INFO"
	.sectionflags	@""
	.align	4


	//----- nvinfo : EIATTR_CUDA_API_VERSION
	.align		4
        /*0000*/ 	.byte	0x04, 0x37
        /*0002*/ 	.short	(.L_223 - .L_222)
.L_222:
        /*0004*/ 	.word	0x00000082


	//----- nvinfo : EIATTR_KPARAM_INFO
	.align		4
.L_223:
        /*0008*/ 	.byte	0x04, 0x17
        /*000a*/ 	.short	(.L_225 - .L_224)
.L_224:
        /*000c*/ 	.word	0x00000000
        /*0010*/ 	.short	0x0002
        /*0012*/ 	.short	0x000c
        /*0014*/ 	.byte	0x00, 0xf0, 0x11, 0x00


	//----- nvinfo : EIATTR_KPARAM_INFO
	.align		4
.L_225:
        /*0018*/ 	.byte	0x04, 0x17
        /*001a*/ 	.short	(.L_227 - .L_226)
.L_226:
        /*001c*/ 	.word	0x00000000
        /*0020*/ 	.short	0x0001
        /*0022*/ 	.short	0x0008
        /*0024*/ 	.byte	0x00, 0xf0, 0x11, 0x00


	//----- nvinfo : EIATTR_KPARAM_INFO
	.align		4
.L_227:
        /*0028*/ 	.byte	0x04, 0x17
        /*002a*/ 	.short	(.L_229 - .L_228)
.L_228:
        /*002c*/ 	.word	0x00000000
        /*0030*/ 	.short	0x0000
        /*0032*/ 	.short	0x0000
        /*0034*/ 	.byte	0x00, 0xf5, 0x21, 0x00


	//----- nvinfo : EIATTR_SPARSE_MMA_MASK
	.align		4
.L_229:
        /*0038*/ 	.byte	0x03, 0x50
        /*003a*/ 	.short	0x0000


	//----- nvinfo : EIATTR_MAXREG_COUNT
	.align		4
        /*003c*/ 	.byte	0x03, 0x1b
        /*003e*/ 	.short	0x00ff


	//----- nvinfo : EIATTR_MERCURY_ISA_VERSION
	.align		4
        /*0040*/ 	.byte	0x03, 0x5f
        /*0042*/ 	.short	0x0101


	//----- nvinfo : EIATTR_VRC_CTA_INIT_COUNT
	.align		4
        /*0044*/ 	.byte	0x02, 0x4a
	.zero		1
	.zero		1


	//----- nvinfo : EIATTR_EXIT_INSTR_OFFSETS
	.align		4
        /*0048*/ 	.byte	0x04, 0x1c
        /*004a*/ 	.short	(.L_231 - .L_230)


	//   ....[0]....
.L_230:
        /*004c*/ 	.word	0x00000070


	//   ....[1]....
        /*0050*/ 	.word	0x000000d0


	//   ....[2]....
        /*0054*/ 	.word	0x00000890


	//----- nvinfo : EIATTR_CRS_STACK_SIZE
	.align		4
.L_231:
        /*0058*/ 	.byte	0x04, 0x1e
        /*005a*/ 	.short	(.L_233 - .L_232)
.L_232:
        /*005c*/ 	.word	0x00000000


	//----- nvinfo : EIATTR_CBANK_PARAM_SIZE
	.align		4
.L_233:
        /*0060*/ 	.byte	0x03, 0x19
        /*0062*/ 	.short	0x0010


	//----- nvinfo : EIATTR_PARAM_CBANK
	.align		4
        /*0064*/ 	.byte	0x04, 0x0a
        /*0066*/ 	.short	(.L_235 - .L_234)
	.align		4
.L_234:
        /*0068*/ 	.word	index@(.nv.constant0._Z10keepHeapPQPiii)
        /*006c*/ 	.short	0x0380
        /*006e*/ 	.short	0x0010


	//----- nvinfo : EIATTR_SW_WAR
	.align		4
.L_235:
        /*0070*/ 	.byte	0x04, 0x36
        /*0072*/ 	.short	(.L_237 - .L_236)
.L_236:
        /*0074*/ 	.word	0x00000008
.L_237:


//--------------------- .nv.info._Z13A_star_expandPiS_PjS_S_S_S_S_S_S_iiiiS_S_iS_S_S_i --------------------------
	.section	.nv.info._Z13A_star_expandPiS_PjS_S_S_S_S_S_S_iiiiS_S_iS_S_S_i,"",@"SHT_CUDA_INFO"
	.sectionflags	@""
	.align	4


	//----- nvinfo : EIATTR_CUDA_API_VERSION
	.align		4
        /*0000*/ 	.byte	0x04, 0x37
        /*0002*/ 	.short	(.L_239 - .L_238)
.L_238:
        /*0004*/ 	.word	0x00000082


	//----- nvinfo : EIATTR_KPARAM_INFO
	.align		4
.L_239:
        /*0008*/ 	.byte	0x04, 0x17
        /*000a*/ 	.short	(.L_241 - .L_240)
.L_240:
        /*000c*/ 	.word	0x00000000
        /*0010*/ 	.short	0x0014
        /*0012*/ 	.short	0x0090
        /*0014*/ 	.byte	0x00, 0xf0, 0x11, 0x00


	//----- nvinfo : EIATTR_KPARAM_INFO
	.align		4
.L_241:
        /*0018*/ 	.byte	0x04, 0x17
        /*001a*/ 	.short	(.L_243 - .L_242)
.L_242:
        /*001c*/ 	.word	0x00000000
        /*0020*/ 	.short	0x0013
        /*0022*/ 	.short	0x0088
        /*0024*/ 	.byte	0x00, 0xf5, 0x21, 0x00


	//----- nvinfo : EIATTR_KPARAM_INFO
	.align		4
.L_243:
        /*0028*/ 	.byte	0x04, 0x17
        /*002a*/ 	.short	(.L_245 - .L_244)
.L_244:
        /*002c*/ 	.word	0x00000000
        /*0030*/ 	.short	0x0012
        /*0032*/ 	.short	0x0080
        /*0034*/ 	.byte	0x00, 0xf5, 0x21, 0x00


	//----- nvinfo : EIATTR_KPARAM_INFO
	.align		4
.L_245:
        /*0038*/ 	.byte	0x04, 0x17
        /*003a*/ 	.short	(.L_247 - .L_246)
.L_246:
        /*003c*/ 	.word	0x00000000
        /*0040*/ 	.short	0x0011
        /*0042*/ 	.short	0x0078
        /*0044*/ 	.byte	0x00, 0xf5, 0x21, 0x00


	//----- nvinfo : EIATTR_KPARAM_INFO
	.align		4
.L_247:
        /*0048*/ 	.byte	0x04, 0x17
        /*004a*/ 	.short	(.L_249 - .L_248)
.L_248:
        /*004c*/ 	.word	0x00000000
        /*0050*/ 	.short	0x0010
        /*0052*/ 	.short	0x0070
        /*0054*/ 	.byte	0x00, 0xf0, 0x11, 0x00


	//----- nvinfo : EIATTR_KPARAM_INFO
	.align		4
.L_249:
        /*0058*/ 	.byte	0x04, 0x17
        /*005a*/ 	.short	(.L_251 - .L_250)
.L_250:
        /*005c*/ 	.word	0x00000000
        /*0060*/ 	.short	0x000f
        /*0062*/ 	.short	0x0068
        /*0064*/ 	.byte	0x00, 0xf5, 0x21, 0x00


	//----- nvinfo : EIATTR_KPARAM_INFO
	.align		4
.L_251:
        /*0068*/ 	.byte	0x04, 0x17
        /*006a*/ 	.short	(.L_253 - .L_252)
.L_252:
        /*006c*/ 	.word	0x00000000
        /*0070*/ 	.short	0x000e
        /*0072*/ 	.short	0x0060
        /*0074*/ 	.byte	0x00, 0xf5, 0x21, 0x00


	//----- nvinfo : EIATTR_KPARAM_INFO
	.align		4
.L_253:
        /*0078*/ 	.byte	0x04, 0x17
        /*007a*/ 	.short	(.L_255 - .L_254)
.L_254:
        /*007c*/ 	.word	0x00000000
        /*0080*/ 	.short	0x000d
        /*0082*/ 	.short	0x005c
        /*0084*/ 	.byte	0x00, 0xf0, 0x11, 0x00


	//----- nvinfo : EIATTR_KPARAM_INFO
	.align		4
.L_255:
        /*0088*/ 	.byte	0x04, 0x17
        /*008a*/ 	.short	(.L_257 - .L_256)
.L_256:
        /*008c*/ 	.word	0x00000000
        /*0090*/ 	.short	0x000c
        /*0092*/ 	.short	0x0058
        /*0094*/ 	.byte	0x00, 0xf0, 0x11, 0x00


	//----- nvinfo : EIATTR_KPARAM_INFO
	.align		4
.L_257:
        /*0098*/ 	.byte	0x04, 0x17
        /*009a*/ 	.short	(.L_259 - .L_258)
.L_258:
        /*009c*/ 	.word	0x00000000
        /*00a0*/ 	.short	0x000b
        /*00a2*/ 	.short	0x0054
        /*00a4*/ 	.byte	0x00, 0xf0, 0x11, 0x00


	//----- nvinfo : EIATTR_KPARAM_INFO
	.align		4
.L_259:
        /*00a8*/ 	.byte	0x04, 0x17
        /*00aa*/ 	.short	(.L_261 - .L_260)
.L_260:
        /*00ac*/ 	.word	0x00000000
        /*00b0*/ 	.short	0x000a
        /*00b2*/ 	.short	0x0050
        /*00b4*/ 	.byte	0x00, 0xf0, 0x11, 0x00


	//----- nvinfo : EIATTR_KPARAM_INFO
	.align		4
.L_261:
        /*00b8*/ 	.byte	0x04, 0x17
        /*00ba*/ 	.short	(.L_263 - .L_262)
.L_262:
        /*00bc*/ 	.word	0x00000000
        /*00c0*/ 	.short	0x0009
        /*00c2*/ 	.short	0x0048
        /*00c4*/ 	.byte	0x00, 0xf5, 0x21, 0x00


	//----- nvinfo : EIATTR_KPARAM_INFO
	.align		4
.L_263:
        /*00c8*/ 	.byte	0x04, 0x17
        /*00ca*/ 	.short	(.L_265 - .L_264)
.L_264:
        /*00cc*/ 	.word	0x00000000
        /*00d0*/ 	.short	0x0008
        /*00d2*/ 	.short	0x0040
        /*00d4*/ 	.byte	0x00, 0xf5, 0x21, 0x00


	//----- nvinfo : EIATTR_KPARAM_INFO
	.align		4
.L_265:
        /*00d8*/ 	.byte	0x04, 0x17
        /*00da*/ 	.short	(.L_267 - .L_266)
.L_266:
        /*00dc*/ 	.word	0x00000000
        /*00e0*/ 	.short	0x0007
        /*00e2*/ 	.short	0x0038
        /*00e4*/ 	.byte	0x00, 0xf5, 0x21, 0x00


	//----- nvinfo : EIATTR_KPARAM_INFO
	.align		4
.L_267:
        /*00e8*/ 	.byte	0x04, 0x17
        /*00ea*/ 	.short	(.L_269 - .L_268)
.L_268:
        /*00ec*/ 	.word	0x00000000
        /*00f0*/ 	.short	0x0006
        /*00f2*/ 	.short	0x0030
        /*00f4*/ 	.byte	0x00, 0xf5, 0x21, 0x00


	//----- nvinfo : EIATTR_KPARAM_INFO
	.align		4
.L_269:
        /*00f8*/ 	.byte	0x04, 0x17
        /*00fa*/ 	.short	(.L_271 - .L_270)
.L_270:
        /*00fc*/ 	.word	0x00000000
        /*0100*/ 	.short	0x0005
        /*0102*/ 	.short	0x0028
        /*0104*/ 	.byte	0x00, 0xf5, 0x21, 0x00


	//----- nvinfo : EIATTR_KPARAM_INFO
	.align		4
.L_271:
        /*0108*/ 	.byte	0x04, 0x17
        /*010a*/ 	.short	(.L_273 - .L_272)
.L_272:
        /*010c*/ 	.word	0x00000000
        /*0110*/ 	.short	0x0004
        /*0112*/ 	.short	0x0020
        /*0114*/ 	.byte	0x00, 0xf5, 0x21, 0x00


	//----- nvinfo : EIATTR_KPARAM_INFO
	.align		4
.L_273:
        /*0118*/ 	.byte	0x04, 0x17
        /*011a*/ 	.short	(.L_275 - .L_274)
.L_274:
        /*011c*/ 	.word	0x00000000
        /*0120*/ 	.short	0x0003
        /*0122*/ 	.short	0x0018
        /*0124*/ 	.byte	0x00, 0xf5, 0x21, 0x00


	//----- nvinfo : EIATTR_KPARAM_INFO
	.align		4
.L_275:
        /*0128*/ 	.byte	0x04, 0x17
        /*012a*/ 	.short	(.L_277 - .L_276)
.L_276:
        /*012c*/ 	.word	0x00000000
        /*0130*/ 	.short	0x0002
        /*0132*/ 	.short	0x0010
        /*0134*/ 	.byte	0x00, 0xf5, 0x21, 0x00


	//----- nvinfo : EIATTR_KPARAM_INFO
	.align		4
.L_277:
        /*0138*/ 	.byte	0x04, 0x17
        /*013a*/ 	.short	(.L_279 - .L_278)
.L_278:
        /*013c*/ 	.word	0x00000000
        /*0140*/ 	.short	0x0001
        /*0142*/ 	.short	0x0008
        /*0144*/ 	.byte	0x00, 0xf5, 0x21, 0x00


	//----- nvinfo : EIATTR_KPARAM_INFO
	.align		4
.L_279:
        /*0148*/ 	.byte	0x04, 0x17
        /*014a*/ 	.short	(.L_281 - .L_280)
.L_280:
        /*014c*/ 	.word	0x00000000
        /*0150*/ 	.short	0x0000
        /*0152*/ 	.short	0x0000
        /*0154*/ 	.byte	0x00, 0xf5, 0x21, 0x00


	//----- nvinfo : EIATTR_SPARSE_MMA_MASK
	.align		4
.L_281:
        /*0158*/ 	.byte	0x03, 0x50
        /*015a*/ 	.short	0x0000


	//----- nvinfo : EIATTR_MAXREG_COUNT
	.align		4
        /*015c*/ 	.byte	0x03, 0x1b
        /*015e*/ 	.short	0x00ff


	//----- nvinfo : EIATTR_NUM_BARRIERS
	.align		4
        /*0160*/ 	.byte	0x02, 0x4c
        /*0162*/ 	.byte	0x01
	.zero		1


	//----- nvinfo : EIATTR_EXTERNS
	.align		4
        /*0164*/ 	.byte	0x04, 0x0f
        /*0166*/ 	.short	(.L_283 - .L_282)


	//   ....[0]....
	.align		4
.L_282:
        /*0168*/ 	.word	index@(vprintf)


	//----- nvinfo : EIATTR_MERCURY_ISA_VERSION
	.align		4
.L_283:
        /*016c*/ 	.byte	0x03, 0x5f
        /*016e*/ 	.short	0x0101


	//----- nvinfo : EIATTR_INT_WARP_WIDE_INSTR_OFFSETS
	.align		4
        /*0170*/ 	.byte	0x04, 0x31
        /*0172*/ 	.short	(.L_285 - .L_284)


	//   ....[0]....
.L_284:
        /*0174*/ 	.word	0x000001d0


	//   ....[1]....
        /*0178*/ 	.word	0x000001e0


	//----- nvinfo : EIATTR_VRC_CTA_INIT_COUNT
	.align		4
.L_285:
        /*017c*/ 	.byte	0x02, 0x4a
	.zero		1
	.zero		1


	//----- nvinfo : EIATTR_SYSCALL_OFFSETS
	.align		4
        /*0180*/ 	.byte	0x04, 0x46
        /*0182*/ 	.short	(.L_287 - .L_286)


	//   ....[0]....
.L_286:
        /*0184*/ 	.word	0x000002a0


	//----- nvinfo : EIATTR_EXIT_INSTR_OFFSETS
	.align		4
.L_287:
        /*0188*/ 	.byte	0x04, 0x1c
        /*018a*/ 	.short	(.L_289 - .L_288)


	//   ....[0]....
.L_288:
        /*018c*/ 	.word	0x000000e0


	//   ....[1]....
        /*0190*/ 	.word	0x000007e0


	//   ....[2]....
        /*0194*/ 	.word	0x00000850


	//   ....[3]....
        /*0198*/ 	.word	0x00000c70


	//----- nvinfo : EIATTR_CRS_STACK_SIZE
	.align		4
.L_289:
        /*019c*/ 	.byte	0x04, 0x1e
        /*019e*/ 	.short	(.L_291 - .L_290)
.L_290:
        /*01a0*/ 	.word	0x00000000


	//----- nvinfo : EIATTR_CBANK_PARAM_SIZE
	.align		4
.L_291:
        /*01a4*/ 	.byte	0x03, 0x19
        /*01a6*/ 	.short	0x0094


	//----- nvinfo : EIATTR_PARAM_CBANK
	.align		4
        /*01a8*/ 	.byte	0x04, 0x0a
        /*01aa*/ 	.short	(.L_293 - .L_292)
	.align		4
.L_292:
        /*01ac*/ 	.word	index@(.nv.constant0._Z13A_star_expandPiS_PjS_S_S_S_S_S_S_iiiiS_S_iS_S_S_i)
        /*01b0*/ 	.short	0x0380
        /*01b2*/ 	.short	0x0094


	//----- nvinfo : EIATTR_SW_WAR
	.align		4
.L_293:
        /*01b4*/ 	.byte	0x04, 0x36
        /*01b6*/ 	.short	(.L_295 - .L_294)
.L_294:
        /*01b8*/ 	.word	0x00000008
.L_295:


//--------------------- .nv.info._Z10extractMinPiS_S_S_ii --------------------------
	.section	.nv.info._Z10extractMinPiS_S_S_ii,"",@"SHT_CUDA_INFO"
	.sectionflags	@""
	.align	4


	//----- nvinfo : EIATTR_CUDA_API_VERSION
	.align		4
        /*0000*/ 	.byte	0x04, 0x37
        /*0002*/ 	.short	(.L_297 - .L_296)
.L_296:
        /*0004*/ 	.word	0x00000082


	//----- nvinfo : EIATTR_KPARAM_INFO
	.align		4
.L_297:
        /*0008*/ 	.byte	0x04, 0x17
        /*000a*/ 	.short	(.L_299 - .L_298)
.L_298:
        /*000c*/ 	.word	0x00000000
        /*0010*/ 	.short	0x0005
        /*0012*/ 	.short	0x0024
        /*0014*/ 	.byte	0x00, 0xf0, 0x11, 0x00


	//----- nvinfo : EIATTR_KPARAM_INFO
	.align		4
.L_299:
        /*0018*/ 	.byte	0x04, 0x17
        /*001a*/ 	.short	(.L_301 - .L_300)
.L_300:
        /*001c*/ 	.word	0x00000000
        /*0020*/ 	.short	0x0004
        /*0022*/ 	.short	0x0020
        /*0024*/ 	.byte	0x00, 0xf0, 0x11, 0x00


	//----- nvinfo : EIATTR_KPARAM_INFO
	.align		4
.L_301:
        /*0028*/ 	.byte	0x04, 0x17
        /*002a*/ 	.short	(.L_303 - .L_302)
.L_302:
        /*002c*/ 	.word	0x00000000
        /*0030*/ 	.short	0x0003
        /*0032*/ 	.short	0x0018
        /*0034*/ 	.byte	0x00, 0xf5, 0x21, 0x00


	//----- nvinfo : EIATTR_KPARAM_INFO
	.align		4
.L_303:
        /*0038*/ 	.byte	0x04, 0x17
        /*003a*/ 	.short	(.L_305 - .L_304)
.L_304:
        /*003c*/ 	.word	0x00000000
        /*0040*/ 	.short	0x0002
        /*0042*/ 	.short	0x0010
        /*0044*/ 	.byte	0x00, 0xf5, 0x21, 0x00


	//----- nvinfo : EIATTR_KPARAM_INFO
	.align		4
.L_305:
        /*0048*/ 	.byte	0x04, 0x17
        /*004a*/ 	.short	(.L_307 - .L_306)
.L_306:
        /*004c*/ 	.word	0x00000000
        /*0050*/ 	.short	0x0001
        /*0052*/ 	.short	0x0008
        /*0054*/ 	.byte	0x00, 0xf5, 0x21, 0x00


	//----- nvinfo : EIATTR_KPARAM_INFO
	.align		4
.L_307:
        /*0058*/ 	.byte	0x04, 0x17
        /*005a*/ 	.short	(.L_309 - .L_308)
.L_308:
        /*005c*/ 	.word	0x00000000
        /*0060*/ 	.short	0x0000
        /*0062*/ 	.short	0x0000
        /*0064*/ 	.byte	0x00, 0xf5, 0x21, 0x00


	//----- nvinfo : EIATTR_SPARSE_MMA_MASK
	.align		4
.L_309:
        /*0068*/ 	.byte	0x03, 0x50
        /*006a*/ 	.short	0x0000


	//----- nvinfo : EIATTR_MAXREG_COUNT
	.align		4
        /*006c*/ 	.byte	0x03, 0x1b
        /*006e*/ 	.short	0x00ff


	//----- nvinfo : EIATTR_MERCURY_ISA_VERSION
	.align		4
        /*0070*/ 	.byte	0x03, 0x5f
        /*0072*/ 	.short	0x0101


	//----- nvinfo : EIATTR_INT_WARP_WIDE_INSTR_OFFSETS
	.align		4
        /*0074*/ 	.byte	0x04, 0x31
        /*0076*/ 	.short	(.L_311 - .L_310)


	//   ....[0]....
.L_310:
        /*0078*/ 	.word	0x000008a0


	//   ....[1]....
        /*007c*/ 	.word	0x00000980


	//----- nvinfo : EIATTR_VRC_CTA_INIT_COUNT
	.align		4
.L_311:
        /*0080*/ 	.byte	0x02, 0x4a
	.zero		1
	.zero		1


	//----- nvinfo : EIATTR_EXIT_INSTR_OFFSETS
	.align		4
        /*0084*/ 	.byte	0x04, 0x1c
        /*0086*/ 	.short	(.L_313 - .L_312)


	//   ....[0]....
.L_312:
        /*0088*/ 	.word	0x00000070


	//   ....[1]....
        /*008c*/ 	.word	0x000000d0


	//   ....[2]....
        /*0090*/ 	.word	0x000009c0


	//----- nvinfo : EIATTR_CRS_STACK_SIZE
	.align		4
.L_313:
        /*0094*/ 	.byte	0x04, 0x1e
        /*0096*/ 	.short	(.L_315 - .L_314)
.L_314:
        /*0098*/ 	.word	0x00000000


	//----- nvinfo : EIATTR_CBANK_PARAM_SIZE
	.align		4
.L_315:
        /*009c*/ 	.byte	0x03, 0x19
        /*009e*/ 	.short	0x0028


	//----- nvinfo : EIATTR_PARAM_CBANK
	.align		4
        /*00a0*/ 	.byte	0x04, 0x0a
        /*00a2*/ 	.short	(.L_317 - .L_316)
	.align		4
.L_316:
        /*00a4*/ 	.word	index@(.nv.constant0._Z10extractMinPiS_S_S_ii)
        /*00a8*/ 	.short	0x0380
        /*00aa*/ 	.short	0x0028


	//----- nvinfo : EIATTR_SW_WAR
	.align		4
.L_317:
        /*00ac*/ 	.byte	0x04, 0x36
        /*00ae*/ 	.short	(.L_319 - .L_318)
.L_318:
        /*00b0*/ 	.word	0x00000008
.L_319:


//--------------------- .nv.callgraph             --------------------------
	.section	.nv.callgraph,"",@"SHT_CUDA_CALLGRAPH"
	.align	4
	.sectionentsize	8
	.align		4
        /*0000*/ 	.word	0x00000000
	.align		4
        /*0004*/ 	.word	0xffffffff
	.align		4
        /*0008*/ 	.word	index@(_Z5getCxiPi)
	.align		4
        /*000c*/ 	.word	index@(vprintf)
	.align		4
        /*0010*/ 	.word	index@(_Z13A_star_expandPiS_PjS_S_S_S_S_S_S_iiiiS_S_iS_S_S_i)
	.align		4
        /*0014*/ 	.word	index@(vprintf)
	.align		4
        /*0018*/ 	.word	0x00000000
	.align		4
        /*001c*/ 	.word	0xfffffffe
	.align		4
        /*0020*/ 	.word	0x00000000
	.align		4
        /*0024*/ 	.word	0xfffffffd
	.align		4
        /*0028*/ 	.word	0x00000000
	.align		4
        /*002c*/ 	.word	0xfffffffc


//--------------------- .nv.constant4             --------------------------
	.section	.nv.constant4,"a",@progbits
	.align	8
	.align		8
.nv.constant4:
        /*0000*/ 	.dword	vprintf
	.align		8
        /*0008*/ 	.dword	Cx
	.align		8
        /*0010*/ 	.dword	PQ
	.align		8
        /*0018*/ 	.dword	$str
	.align		8
        /*0020*/ 	.dword	$str$6


//--------------------- .text._Z5getCxiPi         --------------------------
	.section	.text._Z5getCxiPi,"ax",@progbits
	.align	128
        .global         _Z5getCxiPi
        .type           _Z5getCxiPi,@function
        .size           _Z5getCxiPi,(.L_x_67 - _Z5getCxiPi)
        .other          _Z5getCxiPi,@"STO_CUDA_ENTRY STV_DEFAULT"
_Z5getCxiPi:
.text._Z5getCxiPi:
[----:B------:R-:W0:Y:S01]  /*0000*/  LDC R1, c[0x0][0x37c] ;  /* 0x0000df00ff017b82 */ /* 0x000e220000000800 */
[----:B------:R-:W1:Y:S07]  /*0010*/  S2R R0, SR_TID.X ;  /* 0x0000000000007919 */ /* 0x000e6e0000002100 */
[----:B------:R-:W2:Y:S01]  /*0020*/  S2UR UR4, SR_CTAID.X ;  /* 0x00000000000479c3 */ /* 0x000ea20000002500 */
[----:B------:R-:W3:Y:S01]  /*0030*/  LDCU UR7, c[0x0][0x2fc] ;  /* 0x00005f80ff0777ac */ /* 0x000ee20008000800 */
[----:B0-----:R-:W-:Y:S01]  /*0040*/  VIADD R1, R1, 0xfffffff8 ;  /* 0xfffffff801017836 */ /* 0x001fe20000000000 */
[----:B------:R-:W2:Y:S01]  /*0050*/  LDCU UR5, c[0x0][0x360] ;  /* 0x00006c00ff0577ac */ /* 0x000ea20008000800 */
[----:B------:R-:W0:Y:S01]  /*0060*/  LDCU UR6, c[0x0][0x2f8] ;  /* 0x00005f00ff0677ac */ /* 0x000e220008000800 */
[----:B--2---:R-:W-:-:S02]  /*0070*/  UIMAD UR4, UR4, UR5, URZ ;  /* 0x00000005040472a4 */ /* 0x004fc4000f8e02ff */
[----:B0-----:R-:W-:Y:S01]  /*0080*/  IADD3 R6, P1, PT, R1, UR6, RZ ;  /* 0x0000000601067c10 */ /* 0x001fe2000ff3e0ff */
[----:B-1----:R-:W-:-:S03]  /*0090*/  IMAD.MOV R0, RZ, RZ, -R0 ;  /* 0x000000ffff007224 */ /* 0x002fc600078e0a00 */
[----:B---3--:R-:W-:Y:S02]  /*00a0*/  IADD3.X R7, PT, PT, RZ, UR7, RZ, P1, !PT ;  /* 0x00000007ff077c10 */ /* 0x008fe40008ffe4ff */
[----:B------:R-:W-:-:S13]  /*00b0*/  ISETP.NE.AND P0, PT, R0, UR4, PT ;  /* 0x0000000400007c0c */ /* 0x000fda000bf05270 */
[----:B------:R-:W-:Y:S05]  /*00c0*/  @P0 EXIT ;  /* 0x000000000000094d */ /* 0x000fea0003800000 */
[----:B------:R-:W0:Y:S01]  /*00d0*/  LDC R3, c[0x0][0x380] ;  /* 0x0000e000ff037b82 */ /* 0x000e220000000800 */
[----:B------:R-:W1:Y:S07]  /*00e0*/  LDCU.64 UR36, c[0x0][0x358] ;  /* 0x00006b00ff2477ac */ /* 0x000e6e0008000a00 */
[----:B------:R-:W0:Y:S01]  /*00f0*/  LDC.64 R16, c[0x4][0x8] ;  /* 0x01000200ff107b82 */ /* 0x000e220000000a00 */
[----:B------:R-:W-:Y:S01]  /*0100*/  MOV R2, 0x0 ;  /* 0x0000000000027802 */ /* 0x000fe20000000f00 */
[----:B------:R-:W2:Y:S01]  /*0110*/  LDCU.64 UR4, c[0x4][0x20] ;  /* 0x01000400ff0477ac */ /* 0x000ea20008000a00 */
[----:B0-----:R-:W-:-:S05]  /*0120*/  IMAD.WIDE R16, R3, 0x4, R16 ;  /* 0x0000000403107825 */ /* 0x001fca00078e0210 */
[----:B-1----:R-:W3:Y:S01]  /*0130*/  LDG.E.STRONG.SYS R0, desc[UR36][R16.64] ;  /* 0x0000002410007981 */ /* 0x002ee2000c1f5900 */
[----:B------:R-:W0:Y:S01]  /*0140*/  LDC.64 R2, c[0x4][R2] ;  /* 0x0100000002027b82 */ /* 0x000e220000000a00 */
[----:B--2---:R-:W-:Y:S01]  /*0150*/  IMAD.U32 R4, RZ, RZ, UR4 ;  /* 0x00000004ff047e24 */ /* 0x004fe2000f8e00ff */
[----:B------:R-:W-:Y:S01]  /*0160*/  MOV R5, UR5 ;  /* 0x0000000500057c02 */ /* 0x000fe20008000f00 */
[----:B0--3--:R1:W-:Y:S06]  /*0170*/  STL [R1], R0 ;  /* 0x0000000001007387 */ /* 0x0093ec0000100800 */
[----:B------:R-:W-:-:S07]  /*0180*/  LEPC R20, `(.L_x_0) ;  /* 0x000000001014794e */ /* 0x000fce0000000000 */
[----:B-1----:R-:W-:Y:S05]  /*0190*/  CALL.ABS.NOINC R2 ;  /* 0x0000000002007343 */ /* 0x002fea0003c00000 */
.L_x_0:
[----:B------:R-:W2:Y:S01]  /*01a0*/  LDG.E.STRONG.SYS R17, desc[UR36][R16.64] ;  /* 0x0000002410117981 */ /* 0x000ea2000c1f5900 */
[----:B------:R-:W2:Y:S03]  /*01b0*/  LDC.64 R2, c[0x0][0x388] ;  /* 0x0000e200ff027b82 */ /* 0x000ea60000000a00 */
[----:B--2---:R-:W-:Y:S01]  /*01c0*/  STG.E desc[UR36][R2.64], R17 ;  /* 0x0000001102007986 */ /* 0x004fe2000c101924 */
[----:B------:R-:W-:Y:S05]  /*01d0*/  EXIT ;  /* 0x000000000000794d */ /* 0x000fea0003800000 */
.L_x_1:
[----:B------:R-:W-:-:S00]  /*01e0*/  BRA `(.L_x_1) ;  /* 0xfffffffc00fc7947 */ /* 0x000fc0000383ffff */
[----:B------:R-:W-:-:S00]  /*01f0*/  NOP ;  /* 0x0000000000007918 */ /* 0x000fc00000000000 */
        /* <DEDUP_REMOVED lines=8> */
.L_x_67:


//--------------------- .text._Z10insertDestPiiS_ --------------------------
	.section	.text._Z10insertDestPiiS_,"ax",@progbits
	.align	128
        .global         _Z10insertDestPiiS_
        .type           _Z10insertDestPiiS_,@function
        .size           _Z10insertDestPiiS_,(.L_x_68 - _Z10insertDestPiiS_)
        .other          _Z10insertDestPiiS_,@"STO_CUDA_ENTRY STV_DEFAULT"
_Z10insertDestPiiS_:
.text._Z10insertDestPiiS_:
[----:B------:R-:W-:Y:S08]  /*0000*/  LDC R1, c[0x0][0x37c] ;  /* 0x0000df00ff017b82 */ /* 0x000ff00000000800 */
[----:B------:R-:W0:Y:S01]  /*0010*/  LDC R11, c[0x0][0x388] ;  /* 0x0000e200ff0b7b82 */ /* 0x000e220000000800 */
[----:B------:R-:W1:Y:S07]  /*0020*/  LDCU.64 UR4, c[0x0][0x358] ;  /* 0x00006b00ff0477ac */ /* 0x000e6e0008000a00 */
[----:B------:R-:W0:Y:S02]  /*0030*/  LDC.64 R2, c[0x0][0x390] ;  /* 0x0000e400ff027b82 */ /* 0x000e240000000a00 */
[----:B0-----:R-:W-:-:S05]  /*0040*/  IMAD.WIDE R2, R11, 0x4, R2 ;  /* 0x000000040b027825 */ /* 0x001fca00078e0202 */
[----:B-1----:R-:W2:Y:S02]  /*0050*/  LDG.E R0, desc[UR4][R2.64] ;  /* 0x0000000402007981 */ /* 0x002ea4000c1e1900 */
[----:B--2---:R-:W-:-:S13]  /*0060*/  ISETP.NE.AND P0, PT, R0, -0x1, PT ;  /* 0xffffffff0000780c */ /* 0x004fda0003f05270 */
[----:B------:R-:W-:Y:S05]  /*0070*/  @P0 EXIT ;  /* 0x000000000000094d */ /* 0x000fea0003800000 */
[----:B------:R-:W0:Y:S08]  /*0080*/  LDC.64 R4, c[0x0][0x380] ;  /* 0x0000e000ff047b82 */ /* 0x000e300000000a00 */
[----:B------:R-:W1:Y:S01]  /*0090*/  LDC.64 R6, c[0x4][0x10] ;  /* 0x01000400ff067b82 */ /* 0x000e620000000a00 */
[----:B0-----:R-:W1:Y:S02]  /*00a0*/  LDG.E R9, desc[UR4][R4.64] ;  /* 0x0000000404097981 */ /* 0x001e64000c1e1900 */
[----:B-1----:R-:W-:-:S05]  /*00b0*/  IMAD.WIDE R6, R9, 0x4, R6 ;  /* 0x0000000409067825 */ /* 0x002fca00078e0206 */
[----:B------:R0:W-:Y:S04]  /*00c0*/  STG.E.STRONG.SYS desc[UR4][R6.64], R11 ;  /* 0x0000000b06007986 */ /* 0x0001e8000c115904 */
[----:B------:R-:W2:Y:S02]  /*00d0*/  LDG.E R0, desc[UR4][R4.64] ;  /* 0x0000000404007981 */ /* 0x000ea4000c1e1900 */
[----:B--2---:R-:W-:-:S05]  /*00e0*/  IADD3 R9, PT, PT, R0, 0x1, RZ ;  /* 0x0000000100097810 */ /* 0x004fca0007ffe0ff */
[----:B------:R0:W-:Y:S04]  /*00f0*/  STG.E desc[UR4][R4.64], R9 ;  /* 0x0000000904007986 */ /* 0x0001e8000c101904 */
[----:B------:R0:W-:Y:S04]  /*0100*/  STG.E desc[UR4][R2.64], RZ ;  /* 0x000000ff02007986 */ /* 0x0001e8000c101904 */
[----:B------:R-:W2:Y:S02]  /*0110*/  LDG.E R0, desc[UR4][R4.64] ;  /* 0x0000000404007981 */ /* 0x000ea4000c1e1900 */
[----:B--2---:R-:W-:-:S13]  /*0120*/  ISETP.GE.AND P0, PT, R0, 0x2, PT ;  /* 0x000000020000780c */ /* 0x004fda0003f06270 */
[----:B0-----:R-:W-:Y:S05]  /*0130*/  @!P0 EXIT ;  /* 0x000000000000894d */ /* 0x001fea0003800000 */
[----:B------:R-:W0:Y:S01]  /*0140*/  LDC.64 R4, c[0x4][0x10] ;  /* 0x01000400ff047b82 */ /* 0x000e220000000a00 */
[----:B------:R-:W-:-:S07]  /*0150*/  IADD3 R11, PT, PT, R0, -0x1, RZ ;  /* 0xffffffff000b7810 */ /* 0x000fce0007ffe0ff */
[----:B------:R-:W1:Y:S02]  /*0160*/  LDC.64 R2, c[0x4][0x8] ;  /* 0x01000200ff027b82 */ /* 0x000e640000000a00 */
.L_x_2:
[----:B------:R-:W-:-:S04]  /*0170*/  IADD3 R0, PT, PT, R11, -0x1, RZ ;  /* 0xffffffff0b007810 */ /* 0x000fc80007ffe0ff */
[----:B------:R-:W-:-:S05]  /*0180*/  SHF.R.U32.HI R17, RZ, 0x1, R0 ;  /* 0x00000001ff117819 */ /* 0x000fca0000011600 */
[----:B0--3--:R-:W-:-:S05]  /*0190*/  IMAD.WIDE.U32 R6, R17, 0x4, R4 ;  /* 0x0000000411067825 */ /* 0x009fca00078e0004 */
[----:B------:R-:W1:Y:S01]  /*01a0*/  LDG.E.STRONG.SYS R9, desc[UR4][R6.64] ;  /* 0x0000000406097981 */ /* 0x000e62000c1f5900 */
[----:B------:R-:W-:-:S04]  /*01b0*/  IMAD.WIDE.U32 R12, R11, 0x4, R4 ;  /* 0x000000040b0c7825 */ /* 0x000fc800078e0004 */
[----:B-1----:R-:W-:-:S06]  /*01c0*/  IMAD.WIDE R8, R9, 0x4, R2 ;  /* 0x0000000409087825 */ /* 0x002fcc00078e0202 */
[----:B------:R-:W2:Y:S04]  /*01d0*/  LDG.E.STRONG.SYS R8, desc[UR4][R8.64] ;  /* 0x0000000408087981 */ /* 0x000ea8000c1f5900 */
[----:B------:R-:W3:Y:S02]  /*01e0*/  LDG.E.STRONG.SYS R11, desc[UR4][R12.64] ;  /* 0x000000040c0b7981 */ /* 0x000ee4000c1f5900 */
[----:B---3--:R-:W-:-:S06]  /*01f0*/  IMAD.WIDE R10, R11, 0x4, R2 ;  /* 0x000000040b0a7825 */ /* 0x008fcc00078e0202 */
[----:B------:R-:W2:Y:S02]  /*0200*/  LDG.E.STRONG.SYS R11, desc[UR4][R10.64] ;  /* 0x000000040a0b7981 */ /* 0x000ea4000c1f5900 */
[----:B--2---:R-:W-:-:S13]  /*0210*/  ISETP.GT.AND P0, PT, R8, R11, PT ;  /* 0x0000000b0800720c */ /* 0x004fda0003f04270 */
[----:B------:R-:W-:Y:S05]  /*0220*/  @!P0 EXIT ;  /* 0x000000000000894d */ /* 0x000fea0003800000 */
[----:B------:R-:W2:Y:S04]  /*0230*/  LDG.E.STRONG.SYS R9, desc[UR4][R12.64] ;  /* 0x000000040c097981 */ /* 0x000ea8000c1f5900 */
[----:B------:R-:W3:Y:S01]  /*0240*/  LDG.E.STRONG.SYS R15, desc[UR4][R6.64] ;  /* 0x00000004060f7981 */ /* 0x000ee2000c1f5900 */
[----:B------:R-:W-:Y:S02]  /*0250*/  ISETP.GT.U32.AND P0, PT, R0, 0x1, PT ;  /* 0x000000010000780c */ /* 0x000fe40003f04070 */
[----:B------:R-:W-:Y:S01]  /*0260*/  MOV R11, R17 ;  /* 0x00000011000b7202 */ /* 0x000fe20000000f00 */
[----:B---3--:R3:W-:Y:S04]  /*0270*/  STG.E.STRONG.SYS desc[UR4][R12.64], R15 ;  /* 0x0000000f0c007986 */ /* 0x0087e8000c115904 */
[----:B--2---:R3:W-:Y:S06]  /*0280*/  STG.E.STRONG.SYS desc[UR4][R6.64], R9 ;  /* 0x0000000906007986 */ /* 0x0047ec000c115904 */
[----:B------:R-:W-:Y:S05]  /*0290*/  @P0 BRA `(.L_x_2) ;  /* 0xfffffffc00b40947 */ /* 0x000fea000383ffff */
[----:B------:R-:W-:Y:S05]  /*02a0*/  EXIT ;  /* 0x000000000000794d */ /* 0x000fea0003800000 */
.L_x_3:
        /* <DEDUP_REMOVED lines=13> */
.L_x_68:


//--------------------- .text._Z9propogatePiS_S_S_PjS_iiS_S_S_S_S_S0_i --------------------------
	.section	.text._Z9propogatePiS_S_S_PjS_iiS_S_S_S_S_S0_i,"ax",@progbits
	.align	128
        .global         _Z9propogatePiS_S_S_PjS_iiS_S_S_S_S_S0_i
        .type           _Z9propogatePiS_S_S_PjS_iiS_S_S_S_S_S0_i,@function
        .size           _Z9propogatePiS_S_S_PjS_iiS_S_S_S_S_S0_i,(.L_x_69 - _Z9propogatePiS_S_S_PjS_iiS_S_S_S_S_S0_i)
        .other          _Z9propogatePiS_S_S_PjS_iiS_S_S_S_S_S0_i,@"STO_CUDA_ENTRY STV_DEFAULT"
_Z9propogatePiS_S_S_PjS_iiS_S_S_S_S_S0_i:
.text._Z9propogatePiS_S_S_PjS_iiS_S_S_S_S_S0_i:
[----:B------:R-:W-:Y:S08]  /*0000*/  LDC R1, c[0x0][0x37c] ;  /* 0x0000df00ff017b82 */ /* 0x000ff00000000800 */
[----:B------:R-:W0:Y:S01]  /*0010*/  LDC.64 R2, c[0x0][0x388] ;  /* 0x0000e200ff027b82 */ /* 0x000e220000000a00 */
[----:B------:R-:W0:Y:S02]  /*0020*/  LDCU.64 UR6, c[0x0][0x358] ;  /* 0x00006b00ff0677ac */ /* 0x000e240008000a00 */
[----:B0-----:R-:W2:Y:S05]  /*0030*/  LDG.E R2, desc[UR6][R2.64] ;  /* 0x0000000602027981 */ /* 0x001eaa000c1e1900 */
[----:B------:R-:W0:Y:S01]  /*0040*/  S2UR UR4, SR_CTAID.X ;  /* 0x00000000000479c3 */ /* 0x000e220000002500 */
[----:B------:R-:W0:Y:S07]  /*0050*/  S2R R0, SR_TID.X ;  /* 0x0000000000007919 */ /* 0x000e2e0000002100 */
[----:B------:R-:W0:Y:S02]  /*0060*/  LDC R5, c[0x0][0x360] ;  /* 0x0000d800ff057b82 */ /* 0x000e240000000800 */
[----:B0-----:R-:W-:-:S05]  /*0070*/  IMAD R5, R5, UR4, R0 ;  /* 0x0000000405057c24 */ /* 0x001fca000f8e0200 */
[----:B--2---:R-:W-:-:S13]  /*0080*/  ISETP.GE.AND P0, PT, R5, R2, PT ;  /* 0x000000020500720c */ /* 0x004fda0003f06270 */
[----:B------:R-:W-:Y:S05]  /*0090*/  @P0 EXIT ;  /* 0x000000000000094d */ /* 0x000fea0003800000 */
[----:B------:R-:W0:Y:S01]  /*00a0*/  LDC.64 R2, c[0x0][0x380] ;  /* 0x0000e000ff027b82 */ /* 0x000e220000000a00 */
[----:B------:R-:W1:Y:S07]  /*00b0*/  LDCU UR4, c[0x0][0x3b0] ;  /* 0x00007600ff0477ac */ /* 0x000e6e0008000800 */
[----:B------:R-:W2:Y:S01]  /*00c0*/  LDC.64 R6, c[0x0][0x390] ;  /* 0x0000e400ff067b82 */ /* 0x000ea20000000a00 */
[----:B0-----:R-:W-:Y:S01]  /*00d0*/  IMAD.WIDE R2, R5, 0x4, R2 ;  /* 0x0000000405027825 */ /* 0x001fe200078e0202 */
[----:B------:R-:W0:Y:S06]  /*00e0*/  LDCU UR5, c[0x0][0x3b4] ;  /* 0x00007680ff0577ac */ /* 0x000e2c0008000800 */
[----:B------:R-:W3:Y:S01]  /*00f0*/  LDC.64 R4, c[0x4][0x8] ;  /* 0x01000200ff047b82 */ /* 0x000ee20000000a00 */
[----:B------:R4:W5:Y:S01]  /*0100*/  LDG.E R23, desc[UR6][R2.64] ;  /* 0x0000000602177981 */ /* 0x000962000c1e1900 */
[----:B-1----:R-:W-:-:S06]  /*0110*/  UIADD3 UR4, UPT, UPT, UR4, -0x1, URZ ;  /* 0xffffffff04047890 */ /* 0x002fcc000fffe0ff */
[----:B----4-:R-:W1:Y:S01]  /*0120*/  LDC.64 R2, c[0x0][0x3a8] ;  /* 0x0000ea00ff027b82 */ /* 0x010e620000000a00 */
[----:B0-----:R-:W-:Y:S01]  /*0130*/  IMAD.U32 R22, RZ, RZ, UR5 ;  /* 0x00000005ff167e24 */ /* 0x001fe2000f8e00ff */
[C---:B-----5:R-:W-:Y:S01]  /*0140*/  ISETP.NE.AND P0, PT, R23.reuse, UR4, PT ;  /* 0x0000000417007c0c */ /* 0x060fe2000bf05270 */
[----:B--2---:R-:W-:-:S05]  /*0150*/  IMAD.WIDE R6, R23, 0x4, R6 ;  /* 0x0000000417067825 */ /* 0x004fca00078e0206 */
[----:B------:R-:W2:Y:S07]  /*0160*/  LDG.E R27, desc[UR6][R6.64] ;  /* 0x00000006061b7981 */ /* 0x000eae000c1e1900 */
[----:B------:R-:W2:Y:S01]  /*0170*/  @P0 LDG.E R22, desc[UR6][R6.64+0x4] ;  /* 0x0000040606160981 */ /* 0x000ea2000c1e1900 */
[----:B------:R-:W0:Y:S01]  /*0180*/  LDCU UR5, c[0x0][0x3e8] ;  /* 0x00007d00ff0577ac */ /* 0x000e220008000800 */
[----:B------:R-:W-:Y:S01]  /*0190*/  BSSY.RECONVERGENT B0, `(.L_x_4) ;  /* 0x000003d000007945 */ /* 0x000fe20003800200 */
[----:B---3--:R-:W-:-:S04]  /*01a0*/  IMAD.WIDE R4, R23, 0x4, R4 ;  /* 0x0000000417047825 */ /* 0x008fc800078e0204 */
[----:B-1----:R-:W-:-:S04]  /*01b0*/  IMAD.WIDE R2, R23, 0x4, R2 ;  /* 0x0000000417027825 */ /* 0x002fc800078e0202 */
[----:B0-----:R-:W-:Y:S01]  /*01c0*/  IMAD.U32 R0, RZ, RZ, UR5 ;  /* 0x00000005ff007e24 */ /* 0x001fe2000f8e00ff */
[----:B--2---:R-:W-:-:S13]  /*01d0*/  ISETP.GE.AND P0, PT, R27, R22, PT ;  /* 0x000000161b00720c */ /* 0x004fda0003f06270 */
[----:B------:R-:W-:Y:S05]  /*01e0*/  @P0 BRA `(.L_x_5) ;  /* 0x0000000000dc0947 */ /* 0x000fea0003800000 */
.L_x_11:
[----:B0-2---:R-:W0:Y:S02]  /*01f0*/  LDC.64 R6, c[0x0][0x398] ;  /* 0x0000e600ff067b82 */ /* 0x005e240000000a00 */
[----:B0-----:R-:W-:-:S05]  /*0200*/  IMAD.WIDE R6, R27, 0x4, R6 ;  /* 0x000000041b067825 */ /* 0x001fca00078e0206 */
[----:B------:R-:W2:Y:S02]  /*0210*/  LDG.E R25, desc[UR6][R6.64] ;  /* 0x0000000606197981 */ /* 0x000ea4000c1e1900 */
[----:B--2---:R-:W-:-:S13]  /*0220*/  ISETP.GE.AND P0, PT, R25, RZ, PT ;  /* 0x000000ff1900720c */ /* 0x004fda0003f06270 */
[----:B-1-345:R-:W-:Y:S05]  /*0230*/  @!P0 BRA `(.L_x_6) ;  /* 0x0000000000bc8947 */ /* 0x03afea0003800000 */
[----:B------:R-:W0:Y:S08]  /*0240*/  LDC.64 R14, c[0x0][0x3b8] ;  /* 0x0000ee00ff0e7b82 */ /* 0x000e300000000a00 */
[----:B------:R-:W1:Y:S08]  /*0250*/  LDC.64 R16, c[0x4][0x8] ;  /* 0x01000200ff107b82 */ /* 0x000e700000000a00 */
[----:B------:R-:W2:Y:S08]  /*0260*/  LDC.64 R6, c[0x0][0x3c0] ;  /* 0x0000f000ff067b82 */ /* 0x000eb00000000a00 */
[----:B------:R-:W3:Y:S01]  /*0270*/  LDC.64 R8, c[0x0][0x3c8] ;  /* 0x0000f200ff087b82 */ /* 0x000ee20000000a00 */
[----:B0-----:R-:W-:-:S07]  /*0280*/  IMAD.WIDE.U32 R14, R25, 0x4, R14 ;  /* 0x00000004190e7825 */ /* 0x001fce00078e000e */
[----:B------:R-:W0:Y:S01]  /*0290*/  LDC.64 R10, c[0x0][0x3a0] ;  /* 0x0000e800ff0a7b82 */ /* 0x000e220000000a00 */
[----:B-1----:R-:W-:-:S07]  /*02a0*/  IMAD.WIDE.U32 R16, R25, 0x4, R16 ;  /* 0x0000000419107825 */ /* 0x002fce00078e0010 */
[----:B------:R-:W1:Y:S02]  /*02b0*/  LDC.64 R12, c[0x0][0x3a8] ;  /* 0x0000ea00ff0c7b82 */ /* 0x000e640000000a00 */
.L_x_10:
[----:B----4-:R-:W-:Y:S02]  /*02c0*/  HFMA2 R19, -RZ, RZ, 0, 5.9604644775390625e-08 ;  /* 0x00000001ff137431 */ /* 0x010fe400000001ff */
[----:B------:R-:W-:Y:S01]  /*02d0*/  IMAD.MOV.U32 R18, RZ, RZ, RZ ;  /* 0x000000ffff127224 */ /* 0x000fe200078e00ff */
[----:B------:R-:W-:Y:S05]  /*02e0*/  YIELD ;  /* 0x0000000000007946 */ /* 0x000fea0003800000 */
[----:B------:R-:W4:Y:S02]  /*02f0*/  ATOMG.E.CAS.STRONG.GPU PT, R18, [R14], R18, R19 ;  /* 0x000000120e1273a9 */ /* 0x000f2400001ee113 */
[----:B----4-:R-:W-:-:S02]  /*0300*/  ISETP.NE.AND P1, PT, R18, RZ, PT ;  /* 0x000000ff1200720c */ /* 0x010fc40003f25270 */
[----:B------:R-:W-:-:S11]  /*0310*/  ISETP.NE.AND P0, PT, R18, RZ, PT ;  /* 0x000000ff1200720c */ /* 0x000fd60003f05270 */
[----:B-----5:R-:W-:Y:S05]  /*0320*/  @P1 BRA `(.L_x_7) ;  /* 0x0000000000741947 */ /* 0x020fea0003800000 */
[----:B0-----:R-:W-:Y:S01]  /*0330*/  IMAD.WIDE R18, R27, 0x4, R10 ;  /* 0x000000041b127825 */ /* 0x001fe200078e020a */
[----:B------:R-:W4:Y:S03]  /*0340*/  LDG.E.STRONG.SYS R24, desc[UR6][R16.64] ;  /* 0x0000000610187981 */ /* 0x000f26000c1f5900 */
[----:B-1----:R-:W-:Y:S01]  /*0350*/  IMAD.WIDE.U32 R20, R25, 0x4, R12 ;  /* 0x0000000419147825 */ /* 0x002fe200078e000c */
[----:B------:R-:W5:Y:S04]  /*0360*/  LDG.E R26, desc[UR6][R2.64] ;  /* 0x00000006021a7981 */ /* 0x000f68000c1e1900 */
[----:B------:R-:W5:Y:S04]  /*0370*/  LDG.E R18, desc[UR6][R18.64] ;  /* 0x0000000612127981 */ /* 0x000f68000c1e1900 */
[----:B------:R-:W5:Y:S04]  /*0380*/  LDG.E.STRONG.SYS R29, desc[UR6][R4.64] ;  /* 0x00000006041d7981 */ /* 0x000f68000c1f5900 */
[----:B------:R-:W2:Y:S01]  /*0390*/  LDG.E R20, desc[UR6][R20.64] ;  /* 0x0000000614147981 */ /* 0x000ea2000c1e1900 */
[----:B------:R-:W-:Y:S01]  /*03a0*/  BSSY.RECONVERGENT B1, `(.L_x_8) ;  /* 0x0000012000017945 */ /* 0x000fe20003800200 */
[----:B-----5:R-:W-:-:S04]  /*03b0*/  IADD3 R29, PT, PT, R18, R29, -R26 ;  /* 0x0000001d121d7210 */ /* 0x020fc80007ffe81a */
[----:B--2---:R-:W-:-:S04]  /*03c0*/  IADD3 R29, PT, PT, R29, R20, RZ ;  /* 0x000000141d1d7210 */ /* 0x004fc80007ffe0ff */
[----:B----4-:R-:W-:-:S13]  /*03d0*/  ISETP.GT.U32.AND P1, PT, R24, R29, PT ;  /* 0x0000001d1800720c */ /* 0x010fda0003f24070 */
[----:B------:R-:W-:Y:S05]  /*03e0*/  @!P1 BRA `(.L_x_9) ;  /* 0x0000000000349947 */ /* 0x000fea0003800000 */
[----:B------:R-:W2:Y:S02]  /*03f0*/  LDG.E.STRONG.SYS R19, desc[UR6][R4.64] ;  /* 0x0000000604137981 */ /* 0x000ea4000c1f5900 */
[----:B--2---:R-:W-:-:S05]  /*0400*/  IADD3 R19, PT, PT, R18, R19, -R26 ;  /* 0x0000001312137210 */ /* 0x004fca0007ffe81a */
[----:B------:R-:W-:-:S05]  /*0410*/  IMAD.IADD R19, R20, 0x1, R19 ;  /* 0x0000000114137824 */ /* 0x000fca00078e0213 */
[----:B------:R0:W-:Y:S01]  /*0420*/  STG.E.STRONG.SYS desc[UR6][R16.64], R19 ;  /* 0x0000001310007986 */ /* 0x0001e2000c115906 */
[----:B------:R-:W-:Y:S06]  /*0430*/  MEMBAR.SC.GPU ;  /* 0x0000000000007992 */ /* 0x000fec0000002000 */
[----:B------:R-:W-:-:S00]  /*0440*/  ERRBAR ;  /* 0x00000000000079ab */ /* 0x000fc00000000000 */
[----:B------:R-:W-:Y:S06]  /*0450*/  CGAERRBAR ;  /* 0x00000000000075ab */ /* 0x000fec0000000000 */
[----:B------:R-:W-:Y:S01]  /*0460*/  CCTL.IVALL ;  /* 0x00000000ff00798f */ /* 0x000fe20002000000 */
[----:B0-----:R-:W-:Y:S01]  /*0470*/  IMAD.WIDE.U32 R18, R25, 0x4, R6 ;  /* 0x0000000419127825 */ /* 0x001fe200078e0006 */
[----:B------:R-:W-:-:S03]  /*0480*/  MOV R29, 0x1 ;  /* 0x00000001001d7802 */ /* 0x000fc60000000f00 */
[----:B---3--:R-:W-:Y:S01]  /*0490*/  IMAD.WIDE.U32 R20, R25, 0x4, R8 ;  /* 0x0000000419147825 */ /* 0x008fe200078e0008 */
[----:B------:R0:W-:Y:S04]  /*04a0*/  STG.E desc[UR6][R18.64], R23 ;  /* 0x0000001712007986 */ /* 0x0001e8000c101906 */
[----:B------:R0:W-:Y:S02]  /*04b0*/  STG.E desc[UR6][R20.64], R29 ;  /* 0x0000001d14007986 */ /* 0x0001e4000c101906 */
.L_x_9:
[----:B------:R-:W-:Y:S05]  /*04c0*/  BSYNC.RECONVERGENT B1 ;  /* 0x0000000000017941 */ /* 0x000fea0003800200 */
.L_x_8:
[----:B0-----:R-:W-:Y:S02]  /*04d0*/  HFMA2 R19, -RZ, RZ, 0, 0 ;  /* 0x00000000ff137431 */ /* 0x001fe400000001ff */
[----:B------:R-:W-:-:S05]  /*04e0*/  IMAD.MOV.U32 R18, RZ, RZ, 0x1 ;  /* 0x00000001ff127424 */ /* 0x000fca00078e00ff */
[----:B------:R4:W5:Y:S02]  /*04f0*/  ATOMG.E.CAS.STRONG.GPU PT, RZ, [R14], R18, R19 ;  /* 0x000000120eff73a9 */ /* 0x00096400001ee113 */
.L_x_7:
[----:B------:R-:W-:Y:S05]  /*0500*/  WARPSYNC.ALL ;  /* 0x0000000000007948 */ /* 0x000fea0003800000 */
[----:B------:R-:W-:Y:S06]  /*0510*/  BAR.SYNC.DEFER_BLOCKING 0x0 ;  /* 0x0000000000007b1d */ /* 0x000fec0000010000 */
[----:B------:R-:W-:Y:S05]  /*0520*/  @P0 BRA `(.L_x_10) ;  /* 0xfffffffc00640947 */ /* 0x000fea000383ffff */
.L_x_6:
[----:B------:R-:W-:-:S05]  /*0530*/  VIADD R27, R27, 0x1 ;  /* 0x000000011b1b7836 */ /* 0x000fca0000000000 */
[----:B------:R-:W-:-:S13]  /*0540*/  ISETP.NE.AND P0, PT, R27, R22, PT ;  /* 0x000000161b00720c */ /* 0x000fda0003f05270 */
[----:B------:R-:W-:Y:S05]  /*0550*/  @P0 BRA `(.L_x_11) ;  /* 0xfffffffc00240947 */ /* 0x000fea000383ffff */
.L_x_5:
[----:B------:R-:W-:Y:S05]  /*0560*/  BSYNC.RECONVERGENT B0 ;  /* 0x0000000000007941 */ /* 0x000fea0003800200 */
.L_x_4:
[----:B---3--:R-:W3:Y:S01]  /*0570*/  LDC.64 R8, c[0x0][0x3d0] ;  /* 0x0000f400ff087b82 */ /* 0x008ee20000000a00 */
[C---:B------:R-:W-:Y:S01]  /*0580*/  ISETP.NE.AND P0, PT, R23.reuse, UR4, PT ;  /* 0x0000000417007c0c */ /* 0x040fe2000bf05270 */
[----:B---3--:R-:W-:-:S12]  /*0590*/  IMAD.WIDE R8, R23, 0x4, R8 ;  /* 0x0000000417087825 */ /* 0x008fd800078e0208 */
[----:B------:R-:W3:Y:S04]  /*05a0*/  @P0 LDG.E R0, desc[UR6][R8.64+0x4] ;  /* 0x0000040608000981 */ /* 0x000ee8000c1e1900 */
[----:B--2---:R-:W3:Y:S02]  /*05b0*/  LDG.E R7, desc[UR6][R8.64] ;  /* 0x0000000608077981 */ /* 0x004ee4000c1e1900 */
[----:B---3--:R-:W-:-:S13]  /*05c0*/  ISETP.GE.AND P0, PT, R7, R0, PT ;  /* 0x000000000700720c */ /* 0x008fda0003f06270 */
[----:B------:R-:W-:Y:S05]  /*05d0*/  @P0 EXIT ;  /* 0x000000000000094d */ /* 0x000fea0003800000 */
.L_x_17:
[----:B0-----:R-:W2:Y:S02]  /*05e0*/  LDC.64 R8, c[0x0][0x3d8] ;  /* 0x0000f600ff087b82 */ /* 0x001ea40000000a00 */
[----:B--2---:R-:W-:-:S05]  /*05f0*/  IMAD.WIDE R8, R7, 0x4, R8 ;  /* 0x0000000407087825 */ /* 0x004fca00078e0208 */
[----:B------:R-:W2:Y:S02]  /*0600*/  LDG.E R21, desc[UR6][R8.64] ;  /* 0x0000000608157981 */ /* 0x000ea4000c1e1900 */
[----:B--2---:R-:W-:-:S13]  /*0610*/  ISETP.GE.AND P0, PT, R21, RZ, PT ;  /* 0x000000ff1500720c */ /* 0x004fda0003f06270 */
[----:B------:R-:W-:Y:S05]  /*0620*/  @!P0 BRA `(.L_x_12) ;  /* 0x0000000000c88947 */ /* 0x000fea0003800000 */
[----:B------:R-:W2:Y:S08]  /*0630*/  LDC.64 R8, c[0x0][0x3b8] ;  /* 0x0000ee00ff087b82 */ /* 0x000eb00000000a00 */
[----:B-1----:R-:W1:Y:S08]  /*0640*/  LDC.64 R12, c[0x4][0x8] ;  /* 0x01000200ff0c7b82 */ /* 0x002e700000000a00 */
[----:B------:R-:W3:Y:S08]  /*0650*/  LDC.64 R16, c[0x0][0x3a8] ;  /* 0x0000ea00ff107b82 */ /* 0x000ef00000000a00 */
[----:B----4-:R-:W4:Y:S01]  /*0660*/  LDC.64 R18, c[0x0][0x3c0] ;  /* 0x0000f000ff127b82 */ /* 0x010f220000000a00 */
[----:B--2---:R-:W-:-:S07]  /*0670*/  IMAD.WIDE.U32 R8, R21, 0x4, R8 ;  /* 0x0000000415087825 */ /* 0x004fce00078e0008 */
[----:B------:R-:W2:Y:S01]  /*0680*/  LDC.64 R14, c[0x0][0x3c8] ;  /* 0x0000f200ff0e7b82 */ /* 0x000ea20000000a00 */
[----:B-1----:R-:W-:-:S07]  /*0690*/  IMAD.WIDE.U32 R12, R21, 0x4, R12 ;  /* 0x00000004150c7825 */ /* 0x002fce00078e000c */
[----:B0-----:R-:W0:Y:S01]  /*06a0*/  LDC.64 R10, c[0x0][0x3e0] ;  /* 0x0000f800ff0a7b82 */ /* 0x001e220000000a00 */
[----:B---3--:R-:W-:-:S04]  /*06b0*/  IMAD.WIDE.U32 R16, R21, 0x4, R16 ;  /* 0x0000000415107825 */ /* 0x008fc800078e0010 */
[----:B----4-:R-:W-:-:S04]  /*06c0*/  IMAD.WIDE.U32 R18, R21, 0x4, R18 ;  /* 0x0000000415127825 */ /* 0x010fc800078e0012 */
[----:B--2---:R-:W-:-:S04]  /*06d0*/  IMAD.WIDE.U32 R14, R21, 0x4, R14 ;  /* 0x00000004150e7825 */ /* 0x004fc800078e000e */
[----:B0-----:R-:W-:-:S07]  /*06e0*/  IMAD.WIDE R10, R7, 0x4, R10 ;  /* 0x00000004070a7825 */ /* 0x001fce00078e020a */
.L_x_16:
[----:B0-----:R-:W-:Y:S01]  /*06f0*/  MOV R21, 0x1 ;  /* 0x0000000100157802 */ /* 0x001fe20000000f00 */
[----:B------:R-:W-:Y:S01]  /*0700*/  IMAD.MOV.U32 R20, RZ, RZ, RZ ;  /* 0x000000ffff147224 */ /* 0x000fe200078e00ff */
[----:B------:R-:W-:Y:S05]  /*0710*/  YIELD ;  /* 0x0000000000007946 */ /* 0x000fea0003800000 */
[----:B------:R-:W2:Y:S02]  /*0720*/  ATOMG.E.CAS.STRONG.GPU PT, R6, [R8], R20, R21 ;  /* 0x00000014080673a9 */ /* 0x000ea400001ee115 */
[C---:B--2---:R-:W-:Y:S02]  /*0730*/  ISETP.NE.AND P1, PT, R6.reuse, RZ, PT ;  /* 0x000000ff0600720c */ /* 0x044fe40003f25270 */
[----:B------:R-:W-:-:S11]  /*0740*/  ISETP.NE.AND P0, PT, R6, RZ, PT ;  /* 0x000000ff0600720c */ /* 0x000fd60003f05270 */
[----:B------:R-:W-:Y:S05]  /*0750*/  @P1 BRA `(.L_x_13) ;  /* 0x0000000000701947 */ /* 0x000fea0003800000 */
[----:B------:R-:W2:Y:S01]  /*0760*/  LDG.E.STRONG.SYS R6, desc[UR6][R12.64] ;  /* 0x000000060c067981 */ /* 0x000ea2000c1f5900 */
[----:B------:R-:W-:Y:S01]  /*0770*/  BSSY.RECONVERGENT B0, `(.L_x_14) ;  /* 0x0000017000007945 */ /* 0x000fe20003800200 */
[----:B--2---:R-:W-:-:S13]  /*0780*/  ISETP.NE.AND P1, PT, R6, 0x7fffffff, PT ;  /* 0x7fffffff0600780c */ /* 0x004fda0003f25270 */
[----:B------:R-:W-:Y:S05]  /*0790*/  @!P1 BRA `(.L_x_15) ;  /* 0x0000000000509947 */ /* 0x000fea0003800000 */
[----:B------:R-:W2:Y:S04]  /*07a0*/  LDG.E.STRONG.SYS R6, desc[UR6][R12.64] ;  /* 0x000000060c067981 */ /* 0x000ea8000c1f5900 */
[----:B------:R-:W3:Y:S04]  /*07b0*/  LDG.E R21, desc[UR6][R2.64] ;  /* 0x0000000602157981 */ /* 0x000ee8000c1e1900 */
[----:B------:R-:W3:Y:S04]  /*07c0*/  LDG.E R22, desc[UR6][R10.64] ;  /* 0x000000060a167981 */ /* 0x000ee8000c1e1900 */
[----:B------:R-:W3:Y:S04]  /*07d0*/  LDG.E.STRONG.SYS R20, desc[UR6][R4.64] ;  /* 0x0000000604147981 */ /* 0x000ee8000c1f5900 */
[----:B------:R-:W4:Y:S01]  /*07e0*/  LDG.E R27, desc[UR6][R16.64] ;  /* 0x00000006101b7981 */ /* 0x000f22000c1e1900 */
[----:B---3--:R-:W-:-:S04]  /*07f0*/  IADD3 R20, PT, PT, R22, R20, -R21 ;  /* 0x0000001416147210 */ /* 0x008fc80007ffe815 */
[----:B----4-:R-:W-:-:S04]  /*0800*/  IADD3 R25, PT, PT, R20, R27, RZ ;  /* 0x0000001b14197210 */ /* 0x010fc80007ffe0ff */
[----:B--2---:R-:W-:-:S13]  /*0810*/  ISETP.GT.U32.AND P1, PT, R6, R25, PT ;  /* 0x000000190600720c */ /* 0x004fda0003f24070 */
[----:B------:R-:W-:Y:S05]  /*0820*/  @!P1 BRA `(.L_x_15) ;  /* 0x00000000002c9947 */ /* 0x000fea0003800000 */
[----:B------:R-:W2:Y:S01]  /*0830*/  LDG.E.STRONG.SYS R6, desc[UR6][R4.64] ;  /* 0x0000000604067981 */ /* 0x000ea2000c1f5900 */
[----:B------:R-:W-:Y:S01]  /*0840*/  HFMA2 R25, -RZ, RZ, 0, 5.9604644775390625e-08 ;  /* 0x00000001ff197431 */ /* 0x000fe200000001ff */
[----:B--2---:R-:W-:-:S05]  /*0850*/  IADD3 R6, PT, PT, R22, R6, -R21 ;  /* 0x0000000616067210 */ /* 0x004fca0007ffe815 */
[----:B------:R-:W-:-:S05]  /*0860*/  IMAD.IADD R21, R27, 0x1, R6 ;  /* 0x000000011b157824 */ /* 0x000fca00078e0206 */
[----:B------:R0:W-:Y:S01]  /*0870*/  STG.E.STRONG.SYS desc[UR6][R12.64], R21 ;  /* 0x000000150c007986 */ /* 0x0001e2000c115906 */
[----:B------:R-:W-:Y:S06]  /*0880*/  MEMBAR.SC.GPU ;  /* 0x0000000000007992 */ /* 0x000fec0000002000 */
[----:B------:R-:W-:-:S00]  /*0890*/  ERRBAR ;  /* 0x00000000000079ab */ /* 0x000fc00000000000 */
[----:B------:R-:W-:Y:S06]  /*08a0*/  CGAERRBAR ;  /* 0x00000000000075ab */ /* 0x000fec0000000000 */
[----:B------:R-:W-:Y:S04]  /*08b0*/  CCTL.IVALL ;  /* 0x00000000ff00798f */ /* 0x000fe80002000000 */
[----:B------:R0:W-:Y:S04]  /*08c0*/  STG.E desc[UR6][R18.64], R23 ;  /* 0x0000001712007986 */ /* 0x0001e8000c101906 */
[----:B------:R0:W-:Y:S02]  /*08d0*/  STG.E desc[UR6][R14.64], R25 ;  /* 0x000000190e007986 */ /* 0x0001e4000c101906 */
.L_x_15:
[----:B------:R-:W-:Y:S05]  /*08e0*/  BSYNC.RECONVERGENT B0 ;  /* 0x0000000000007941 */ /* 0x000fea0003800200 */
.L_x_14:
[----:B------:R-:W-:Y:S01]  /*08f0*/  IMAD.MOV.U32 R20, RZ, RZ, 0x1 ;  /* 0x00000001ff147424 */ /* 0x000fe200078e00ff */
[----:B0-----:R-:W-:-:S05]  /*0900*/  MOV R21, RZ ;  /* 0x000000ff00157202 */ /* 0x001fca0000000f00 */
[----:B------:R0:W5:Y:S02]  /*0910*/  ATOMG.E.CAS.STRONG.GPU PT, RZ, [R8], R20, R21 ;  /* 0x0000001408ff73a9 */ /* 0x00016400001ee115 */
.L_x_13:
[----:B------:R-:W-:Y:S05]  /*0920*/  WARPSYNC.ALL ;  /* 0x0000000000007948 */ /* 0x000fea0003800000 */
[----:B------:R-:W-:Y:S06]  /*0930*/  BAR.SYNC.DEFER_BLOCKING 0x0 ;  /* 0x0000000000007b1d */ /* 0x000fec0000010000 */
[----:B------:R-:W-:Y:S05]  /*0940*/  @P0 BRA `(.L_x_16) ;  /* 0xfffffffc00680947 */ /* 0x000fea000383ffff */
.L_x_12:
[----:B------:R-:W-:-:S04]  /*0950*/  IADD3 R7, PT, PT, R7, 0x1, RZ ;  /* 0x0000000107077810 */ /* 0x000fc80007ffe0ff */
[----:B------:R-:W-:-:S13]  /*0960*/  ISETP.NE.AND P0, PT, R7, R0, PT ;  /* 0x000000000700720c */ /* 0x000fda0003f05270 */
[----:B------:R-:W-:Y:S05]  /*0970*/  @P0 BRA `(.L_x_17) ;  /* 0xfffffffc00180947 */ /* 0x000fea000383ffff */
[----:B------:R-:W-:Y:S05]  /*0980*/  EXIT ;  /* 0x000000000000794d */ /* 0x000fea0003800000 */
.L_x_18:
        /* <DEDUP_REMOVED lines=15> */
.L_x_69:


//--------------------- .text._Z12propogateAddPiS_PjS_S_S_S_ii --------------------------
	.section	.text._Z12propogateAddPiS_PjS_S_S_S_ii,"ax",@progbits
	.align	128
        .global         _Z12propogateAddPiS_PjS_S_S_S_ii
        .type           _Z12propogateAddPiS_PjS_S_S_S_ii,@function
        .size           _Z12propogateAddPiS_PjS_S_S_S_ii,(.L_x_70 - _Z12propogateAddPiS_PjS_S_S_S_ii)
        .other          _Z12propogateAddPiS_PjS_S_S_S_ii,@"STO_CUDA_ENTRY STV_DEFAULT"
_Z12propogateAddPiS_PjS_S_S_S_ii:
.text._Z12propogateAddPiS_PjS_S_S_S_ii:
[----:B------:R-:W-:Y:S01]  /*0000*/  LDC R1, c[0x0][0x37c] ;  /* 0x0000df00ff017b82 */ /* 0x000fe20000000800 */
[----:B------:R-:W0:Y:S07]  /*0010*/  S2R R0, SR_TID.X ;  /* 0x0000000000007919 */ /* 0x000e2e0000002100 */
[----:B------:R-:W0:Y:S01]  /*0020*/  S2UR UR4, SR_CTAID.X ;  /* 0x00000000000479c3 */ /* 0x000e220000002500 */
[----:B------:R-:W1:Y:S07]  /*0030*/  LDCU UR5, c[0x0][0x3b8] ;  /* 0x00007700ff0577ac */ /* 0x000e6e0008000800 */
[----:B------:R-:W0:Y:S02]  /*0040*/  LDC R25, c[0x0][0x360] ;  /* 0x0000d800ff197b82 */ /* 0x000e240000000800 */
[----:B0-----:R-:W-:-:S05]  /*0050*/  IMAD R25, R25, UR4, R0 ;  /* 0x0000000419197c24 */ /* 0x001fca000f8e0200 */
[----:B-1----:R-:W-:-:S13]  /*0060*/  ISETP.GE.AND P0, PT, R25, UR5, PT ;  /* 0x0000000519007c0c */ /* 0x002fda000bf06270 */
[----:B------:R-:W-:Y:S05]  /*0070*/  @P0 EXIT ;  /* 0x000000000000094d */ /* 0x000fea0003800000 */
[----:B------:R-:W0:Y:S01]  /*0080*/  LDC.64 R2, c[0x0][0x380] ;  /* 0x0000e000ff027b82 */ /* 0x000e220000000a00 */
[----:B------:R-:W1:Y:S01]  /*0090*/  LDCU UR8, c[0x0][0x3bc] ;  /* 0x00007780ff0877ac */ /* 0x000e620008000800 */
[----:B------:R-:W-:Y:S01]  /*00a0*/  UIADD3 UR4, UPT, UPT, UR5, -0x1, URZ ;  /* 0xffffffff05047890 */ /* 0x000fe2000fffe0ff */
[----:B------:R-:W2:Y:S05]  /*00b0*/  LDCU.64 UR6, c[0x0][0x358] ;  /* 0x00006b00ff0677ac */ /* 0x000eaa0008000a00 */
[C---:B------:R-:W-:Y:S02]  /*00c0*/  ISETP.NE.AND P0, PT, R25.reuse, UR4, PT ;  /* 0x0000000419007c0c */ /* 0x040fe4000bf05270 */
[----:B-1----:R-:W-:Y:S01]  /*00d0*/  MOV R0, UR8 ;  /* 0x0000000800007c02 */ /* 0x002fe20008000f00 */
[----:B0-----:R-:W-:-:S10]  /*00e0*/  IMAD.WIDE R2, R25, 0x4, R2 ;  /* 0x0000000419027825 */ /* 0x001fd400078e0202 */
[----:B--2---:R-:W2:Y:S04]  /*00f0*/  @P0 LDG.E R0, desc[UR6][R2.64+0x4] ;  /* 0x0000040602000981 */ /* 0x004ea8000c1e1900 */
[----:B------:R-:W2:Y:S02]  /*0100*/  LDG.E R23, desc[UR6][R2.64] ;  /* 0x0000000602177981 */ /* 0x000ea4000c1e1900 */
[----:B--2---:R-:W-:-:S13]  /*0110*/  ISETP.GE.AND P0, PT, R23, R0, PT ;  /* 0x000000001700720c */ /* 0x004fda0003f06270 */
[----:B------:R-:W-:Y:S05]  /*0120*/  @P0 EXIT ;  /* 0x000000000000094d */ /* 0x000fea0003800000 */
[----:B------:R-:W0:Y:S02]  /*0130*/  LDC.64 R14, c[0x4][0x8] ;  /* 0x01000200ff0e7b82 */ /* 0x000e240000000a00 */
[----:B0-----:R-:W-:-:S07]  /*0140*/  IMAD.WIDE R14, R25, 0x4, R14 ;  /* 0x00000004190e7825 */ /* 0x001fce00078e020e */
.L_x_24:
[----:B0-----:R-:W0:Y:S02]  /*0150*/  LDC.64 R2, c[0x0][0x388] ;  /* 0x0000e200ff027b82 */ /* 0x001e240000000a00 */
[----:B0-----:R-:W-:-:S05]  /*0160*/  IMAD.WIDE R2, R23, 0x4, R2 ;  /* 0x0000000417027825 */ /* 0x001fca00078e0202 */
[----:B--2---:R-:W2:Y:S02]  /*0170*/  LDG.E R21, desc[UR6][R2.64] ;  /* 0x0000000602157981 */ /* 0x004ea4000c1e1900 */
[----:B--2---:R-:W-:-:S13]  /*0180*/  ISETP.GE.AND P0, PT, R21, RZ, PT ;  /* 0x000000ff1500720c */ /* 0x004fda0003f06270 */
[----:B-1-3-5:R-:W-:Y:S05]  /*0190*/  @!P0 BRA `(.L_x_19) ;  /* 0x0000000000c48947 */ /* 0x02afea0003800000 */
[----:B------:R-:W0:Y:S08]  /*01a0*/  LDC.64 R6, c[0x0][0x3a8] ;  /* 0x0000ea00ff067b82 */ /* 0x000e300000000a00 */
[----:B------:R-:W1:Y:S08]  /*01b0*/  LDC.64 R4, c[0x4][0x8] ;  /* 0x01000200ff047b82 */ /* 0x000e700000000a00 */
[----:B------:R-:W2:Y:S08]  /*01c0*/  LDC.64 R2, c[0x0][0x398] ;  /* 0x0000e600ff027b82 */ /* 0x000eb00000000a00 */
[----:B------:R-:W3:Y:S01]  /*01d0*/  LDC.64 R16, c[0x0][0x3a0] ;  /* 0x0000e800ff107b82 */ /* 0x000ee20000000a00 */
[----:B0-----:R-:W-:-:S07]  /*01e0*/  IMAD.WIDE.U32 R6, R21, 0x4, R6 ;  /* 0x0000000415067825 */ /* 0x001fce00078e0006 */
[----:B------:R-:W0:Y:S01]  /*01f0*/  LDC.64 R12, c[0x0][0x3b0] ;  /* 0x0000ec00ff0c7b82 */ /* 0x000e220000000a00 */
[----:B-1----:R-:W-:-:S07]  /*0200*/  IMAD.WIDE.U32 R4, R21, 0x4, R4 ;  /* 0x0000000415047825 */ /* 0x002fce00078e0004 */
[----:B------:R-:W1:Y:S01]  /*0210*/  LDC.64 R10, c[0x0][0x390] ;  /* 0x0000e400ff0a7b82 */ /* 0x000e620000000a00 */
[----:B--2---:R-:W-:-:S07]  /*0220*/  IMAD.WIDE.U32 R2, R21, 0x4, R2 ;  /* 0x0000000415027825 */ /* 0x004fce00078e0002 */
[----:B------:R-:W2:Y:S01]  /*0230*/  LDC.64 R8, c[0x0][0x398] ;  /* 0x0000e600ff087b82 */ /* 0x000ea20000000a00 */
[----:B---3--:R-:W-:-:S07]  /*0240*/  IMAD.WIDE.U32 R16, R21, 0x4, R16 ;  /* 0x0000000415107825 */ /* 0x008fce00078e0010 */
.L_x_23:
[----:B---3--:R-:W-:Y:S02]  /*0250*/  HFMA2 R19, -RZ, RZ, 0, 5.9604644775390625e-08 ;  /* 0x00000001ff137431 */ /* 0x008fe400000001ff */
[----:B------:R-:W-:Y:S01]  /*0260*/  IMAD.MOV.U32 R18, RZ, RZ, RZ ;  /* 0x000000ffff127224 */ /* 0x000fe200078e00ff */
[----:B------:R-:W-:Y:S05]  /*0270*/  YIELD ;  /* 0x0000000000007946 */ /* 0x000fea0003800000 */
[----:B------:R-:W3:Y:S02]  /*0280*/  ATOMG.E.CAS.STRONG.GPU PT, R18, [R6], R18, R19 ;  /* 0x00000012061273a9 */ /* 0x000ee400001ee113 */
[----:B---3--:R-:W-:-:S02]  /*0290*/  ISETP.NE.AND P1, PT, R18, RZ, PT ;  /* 0x000000ff1200720c */ /* 0x008fc40003f25270 */
[----:B------:R-:W-:-:S11]  /*02a0*/  ISETP.NE.AND P0, PT, R18, RZ, PT ;  /* 0x000000ff1200720c */ /* 0x000fd60003f05270 */
[----:B-----5:R-:W-:Y:S05]  /*02b0*/  @P1 BRA `(.L_x_20) ;  /* 0x0000000000701947 */ /* 0x020fea0003800000 */
[----:B-1----:R-:W-:Y:S01]  /*02c0*/  IMAD.WIDE R26, R23, 0x4, R10 ;  /* 0x00000004171a7825 */ /* 0x002fe200078e020a */
[----:B------:R-:W3:Y:S03]  /*02d0*/  LDG.E.STRONG.SYS R18, desc[UR6][R4.64] ;  /* 0x0000000604127981 */ /* 0x000ee6000c1f5900 */
[----:B--2---:R-:W-:Y:S01]  /*02e0*/  IMAD.WIDE R28, R25, 0x4, R8 ;  /* 0x00000004191c7825 */ /* 0x004fe200078e0208 */
[----:B------:R-:W2:Y:S04]  /*02f0*/  LDG.E.STRONG.SYS R22, desc[UR6][R14.64] ;  /* 0x000000060e167981 */ /* 0x000ea8000c1f5900 */
[----:B------:R-:W2:Y:S04]  /*0300*/  LDG.E R19, desc[UR6][R28.64] ;  /* 0x000000061c137981 */ /* 0x000ea8000c1e1900 */
[----:B------:R-:W2:Y:S04]  /*0310*/  LDG.E R26, desc[UR6][R26.64] ;  /* 0x000000061a1a7981 */ /* 0x000ea8000c1e1900 */
[----:B------:R-:W4:Y:S01]  /*0320*/  LDG.E R20, desc[UR6][R2.64] ;  /* 0x0000000602147981 */ /* 0x000f22000c1e1900 */
[----:B------:R-:W-:Y:S01]  /*0330*/  BSSY.RECONVERGENT B0, `(.L_x_21) ;  /* 0x0000012000007945 */ /* 0x000fe20003800200 */
[----:B--2---:R-:W-:-:S04]  /*0340*/  IADD3 R22, PT, PT, R26, R22, -R19 ;  /* 0x000000161a167210 */ /* 0x004fc80007ffe813 */
[----:B----4-:R-:W-:-:S04]  /*0350*/  IADD3 R22, PT, PT, R22, R20, RZ ;  /* 0x0000001416167210 */ /* 0x010fc80007ffe0ff */
[----:B---3--:R-:W-:Y:S01]  /*0360*/  ISETP.GT.U32.AND P1, PT, R18, R22, PT ;  /* 0x000000161200720c */ /* 0x008fe20003f24070 */
[----:B------:R-:W-:-:S12]  /*0370*/  IMAD.MOV.U32 R18, RZ, RZ, 0x1 ;  /* 0x00000001ff127424 */ /* 0x000fd800078e00ff */
[----:B------:R-:W-:Y:S05]  /*0380*/  @!P1 BRA `(.L_x_22) ;  /* 0x0000000000309947 */ /* 0x000fea0003800000 */
[----:B------:R-:W2:Y:S02]  /*0390*/  LDG.E.STRONG.SYS R22, desc[UR6][R14.64] ;  /* 0x000000060e167981 */ /* 0x000ea4000c1f5900 */
[----:B--2---:R-:W-:-:S04]  /*03a0*/  IADD3 R19, PT, PT, R26, R22, -R19 ;  /* 0x000000161a137210 */ /* 0x004fc80007ffe813 */
[----:B------:R-:W-:-:S05]  /*03b0*/  IADD3 R19, PT, PT, R20, R19, RZ ;  /* 0x0000001314137210 */ /* 0x000fca0007ffe0ff */
[----:B------:R1:W-:Y:S01]  /*03c0*/  STG.E.STRONG.SYS desc[UR6][R4.64], R19 ;  /* 0x0000001304007986 */ /* 0x0003e2000c115906 */
[----:B------:R-:W-:Y:S06]  /*03d0*/  MEMBAR.SC.GPU ;  /* 0x0000000000007992 */ /* 0x000fec0000002000 */
[----:B------:R-:W-:-:S00]  /*03e0*/  ERRBAR ;  /* 0x00000000000079ab */ /* 0x000fc00000000000 */
[----:B------:R-:W-:Y:S06]  /*03f0*/  CGAERRBAR ;  /* 0x00000000000075ab */ /* 0x000fec0000000000 */
[----:B------:R-:W-:Y:S01]  /*0400*/  CCTL.IVALL ;  /* 0x00000000ff00798f */ /* 0x000fe20002000000 */
[----:B0-----:R-:W-:-:S04]  /*0410*/  IMAD.WIDE.U32 R26, R21, 0x4, R12 ;  /* 0x00000004151a7825 */ /* 0x001fc800078e000c */
[----:B-1----:R-:W-:Y:S01]  /*0420*/  IMAD.MOV.U32 R19, RZ, RZ, 0x1 ;  /* 0x00000001ff137424 */ /* 0x002fe200078e00ff */
[----:B------:R1:W-:Y:S04]  /*0430*/  STG.E desc[UR6][R26.64], R25 ;  /* 0x000000191a007986 */ /* 0x0003e8000c101906 */
[----:B------:R1:W-:Y:S02]  /*0440*/  STG.E desc[UR6][R16.64], R19 ;  /* 0x0000001310007986 */ /* 0x0003e4000c101906 */
.L_x_22:
[----:B------:R-:W-:Y:S05]  /*0450*/  BSYNC.RECONVERGENT B0 ;  /* 0x0000000000007941 */ /* 0x000fea0003800200 */
.L_x_21:
[----:B-1----:R-:W-:-:S05]  /*0460*/  MOV R19, RZ ;  /* 0x000000ff00137202 */ /* 0x002fca0000000f00 */
[----:B------:R3:W5:Y:S02]  /*0470*/  ATOMG.E.CAS.STRONG.GPU PT, RZ, [R6], R18, R19 ;  /* 0x0000001206ff73a9 */ /* 0x00076400001ee113 */
.L_x_20:
[----:B------:R-:W-:Y:S05]  /*0480*/  WARPSYNC.ALL ;  /* 0x0000000000007948 */ /* 0x000fea0003800000 */
[----:B------:R-:W-:Y:S06]  /*0490*/  BAR.SYNC.DEFER_BLOCKING 0x0 ;  /* 0x0000000000007b1d */ /* 0x000fec0000010000 */
[----:B------:R-:W-:Y:S05]  /*04a0*/  @P0 BRA `(.L_x_23) ;  /* 0xfffffffc00680947 */ /* 0x000fea000383ffff */
.L_x_19:
[----:B------:R-:W-:-:S05]  /*04b0*/  VIADD R23, R23, 0x1 ;  /* 0x0000000117177836 */ /* 0x000fca0000000000 */
[----:B------:R-:W-:-:S13]  /*04c0*/  ISETP.NE.AND P0, PT, R23, R0, PT ;  /* 0x000000001700720c */ /* 0x000fda0003f05270 */
[----:B------:R-:W-:Y:S05]  /*04d0*/  @P0 BRA `(.L_x_24) ;  /* 0xfffffffc001c0947 */ /* 0x000fea000383ffff */
[----:B------:R-:W-:Y:S05]  /*04e0*/  EXIT ;  /* 0x000000000000794d */ /* 0x000fea0003800000 */
.L_x_25:
        /* <DEDUP_REMOVED lines=9> */
.L_x_70:


//--------------------- .text._Z8checkMINPiS_iii  --------------------------
	.section	.text._Z8checkMINPiS_iii,"ax",@progbits
	.align	128
        .global         _Z8checkMINPiS_iii
        .type           _Z8checkMINPiS_iii,@function
        .size           _Z8checkMINPiS_iii,(.L_x_71 - _Z8checkMINPiS_iii)
        .other          _Z8checkMINPiS_iii,@"STO_CUDA_ENTRY STV_DEFAULT"
_Z8checkMINPiS_iii:
.text._Z8checkMINPiS_iii:
[----:B------:R-:W-:Y:S01]  /*0000*/  LDC R1, c[0x0][0x37c] ;  /* 0x0000df00ff017b82 */ /* 0x000fe20000000800 */
[----:B------:R-:W0:Y:S07]  /*0010*/  S2R R2, SR_TID.X ;  /* 0x0000000000027919 */ /* 0x000e2e0000002100 */
[----:B------:R-:W0:Y:S08]  /*0020*/  S2UR UR4, SR_CTAID.X ;  /* 0x00000000000479c3 */ /* 0x000e300000002500 */
[----:B------:R-:W0:Y:S08]  /*0030*/  LDC R5, c[0x0][0x360] ;  /* 0x0000d800ff057b82 */ /* 0x000e300000000800 */
[----:B------:R-:W1:Y:S01]  /*0040*/  LDC R0, c[0x0][0x398] ;  /* 0x0000e600ff007b82 */ /* 0x000e620000000800 */
[----:B0-----:R-:W-:-:S05]  /*0050*/  IMAD R5, R5, UR4, R2 ;  /* 0x0000000405057c24 */ /* 0x001fca000f8e0202 */
[----:B-1----:R-:W-:-:S13]  /*0060*/  ISETP.GE.AND P0, PT, R5, R0, PT ;  /* 0x000000000500720c */ /* 0x002fda0003f06270 */
[----:B------:R-:W-:Y:S05]  /*0070*/  @P0 EXIT ;  /* 0x000000000000094d */ /* 0x000fea0003800000 */
[----:B------:R-:W0:Y:S01]  /*0080*/  LDC.64 R2, c[0x0][0x380] ;  /* 0x0000e000ff027b82 */ /* 0x000e220000000a00 */
[----:B------:R-:W1:Y:S01]  /*0090*/  LDCU.64 UR4, c[0x0][0x358] ;  /* 0x00006b00ff0477ac */ /* 0x000e620008000a00 */
[----:B0-----:R-:W-:-:S06]  /*00a0*/  IMAD.WIDE R2, R5, 0x4, R2 ;  /* 0x0000000405027825 */ /* 0x001fcc00078e0202 */
[----:B-1----:R-:W2:Y:S02]  /*00b0*/  LDG.E R2, desc[UR4][R2.64] ;  /* 0x0000000402027981 */ /* 0x002ea4000c1e1900 */
[----:B--2---:R-:W-:-:S13]  /*00c0*/  ISETP.GE.AND P0, PT, R2, 0x1, PT ;  /* 0x000000010200780c */ /* 0x004fda0003f06270 */
[----:B------:R-:W-:Y:S05]  /*00d0*/  @!P0 EXIT ;  /* 0x000000000000894d */ /* 0x000fea0003800000 */
[----:B------:R-:W-:Y:S01]  /*00e0*/  IABS R9, R0 ;  /* 0x0000000000097213 */ /* 0x000fe20000000000 */
[----:B------:R-:W0:Y:S03]  /*00f0*/  LDC R7, c[0x0][0x394] ;  /* 0x0000e500ff077b82 */ /* 0x000e260000000800 */
[----:B------:R-:W1:Y:S08]  /*0100*/  I2F.RP R4, R9 ;  /* 0x0000000900047306 */ /* 0x000e700000209400 */
[----:B-1----:R-:W1:Y:S01]  /*0110*/  MUFU.RCP R4, R4 ;  /* 0x0000000400047308 */ /* 0x002e620000001000 */
[----:B0-----:R-:W-:Y:S01]  /*0120*/  IADD3 R7, PT, PT, R0, -0x1, R7 ;  /* 0xffffffff00077810 */ /* 0x001fe20007ffe007 */
[----:B-1----:R-:W-:-:S06]  /*0130*/  VIADD R2, R4, 0xffffffe ;  /* 0x0ffffffe04027836 */ /* 0x002fcc0000000000 */
[----:B------:R0:W1:Y:S02]  /*0140*/  F2I.FTZ.U32.TRUNC.NTZ R3, R2 ;  /* 0x0000000200037305 */ /* 0x000064000021f000 */
[----:B0-----:R-:W-:Y:S02]  /*0150*/  HFMA2 R2, -RZ, RZ, 0, 0 ;  /* 0x00000000ff027431 */ /* 0x001fe400000001ff */
[----:B-1----:R-:W-:-:S04]  /*0160*/  IMAD.MOV R6, RZ, RZ, -R3 ;  /* 0x000000ffff067224 */ /* 0x002fc800078e0a03 */
[----:B------:R-:W-:Y:S01]  /*0170*/  IMAD R11, R6, R9, RZ ;  /* 0x00000009060b7224 */ /* 0x000fe200078e02ff */
[----:B------:R-:W-:Y:S02]  /*0180*/  IABS R6, R7 ;  /* 0x0000000700067213 */ /* 0x000fe40000000000 */
[----:B------:R-:W-:Y:S01]  /*0190*/  LOP3.LUT R7, R7, R0, RZ, 0x3c, !PT ;  /* 0x0000000007077212 */ /* 0x000fe200078e3cff */
[----:B------:R-:W-:-:S03]  /*01a0*/  IMAD.HI.U32 R3, R3, R11, R2 ;  /* 0x0000000b03037227 */ /* 0x000fc600078e0002 */
[----:B------:R-:W-:-:S03]  /*01b0*/  ISETP.GE.AND P1, PT, R7, RZ, PT ;  /* 0x000000ff0700720c */ /* 0x000fc60003f26270 */
[----:B------:R-:W-:-:S04]  /*01c0*/  IMAD.HI.U32 R4, R3, R6, RZ ;  /* 0x0000000603047227 */ /* 0x000fc800078e00ff */
[----:B------:R-:W-:-:S04]  /*01d0*/  IMAD.MOV R3, RZ, RZ, -R4 ;  /* 0x000000ffff037224 */ /* 0x000fc800078e0a04 */
[C---:B------:R-:W-:Y:S02]  /*01e0*/  IMAD R2, R9.reuse, R3, R6 ;  /* 0x0000000309027224 */ /* 0x040fe400078e0206 */
[----:B------:R-:W0:Y:S03]  /*01f0*/  LDC.64 R6, c[0x4][0x8] ;  /* 0x01000200ff067b82 */ /* 0x000e260000000a00 */
[----:B------:R-:W-:-:S13]  /*0200*/  ISETP.GT.U32.AND P2, PT, R9, R2, PT ;  /* 0x000000020900720c */ /* 0x000fda0003f44070 */
[-C--:B------:R-:W-:Y:S01]  /*0210*/  @!P2 IADD3 R2, PT, PT, R2, -R9.reuse, RZ ;  /* 0x800000090202a210 */ /* 0x080fe20007ffe0ff */
[----:B------:R-:W-:Y:S01]  /*0220*/  @!P2 VIADD R4, R4, 0x1 ;  /* 0x000000010404a836 */ /* 0x000fe20000000000 */
[----:B------:R-:W-:Y:S02]  /*0230*/  ISETP.NE.AND P2, PT, R0, RZ, PT ;  /* 0x000000ff0000720c */ /* 0x000fe40003f45270 */
[----:B------:R-:W-:Y:S02]  /*0240*/  ISETP.GE.U32.AND P0, PT, R2, R9, PT ;  /* 0x000000090200720c */ /* 0x000fe40003f06070 */
[----:B------:R-:W1:Y:S11]  /*0250*/  LDC.64 R2, c[0x4][0x10] ;  /* 0x01000400ff027b82 */ /* 0x000e760000000a00 */
[----:B------:R-:W-:-:S05]  /*0260*/  @P0 IADD3 R4, PT, PT, R4, 0x1, RZ ;  /* 0x0000000104040810 */ /* 0x000fca0007ffe0ff */
[----:B------:R-:W-:Y:S01]  /*0270*/  @!P1 IMAD.MOV R4, RZ, RZ, -R4 ;  /* 0x000000ffff049224 */ /* 0x000fe200078e0a04 */
[----:B------:R-:W-:-:S05]  /*0280*/  @!P2 LOP3.LUT R4, RZ, R0, RZ, 0x33, !PT ;  /* 0x00000000ff04a212 */ /* 0x000fca00078e33ff */
[----:B------:R-:W-:-:S04]  /*0290*/  IMAD R5, R5, R4, RZ ;  /* 0x0000000405057224 */ /* 0x000fc800078e02ff */
[----:B-1----:R-:W-:Y:S02]  /*02a0*/  IMAD.WIDE R2, R5, 0x4, R2 ;  /* 0x0000000405027825 */ /* 0x002fe400078e0202 */
[----:B------:R-:W0:Y:S04]  /*02b0*/  LDC R5, c[0x0][0x390] ;  /* 0x0000e400ff057b82 */ /* 0x000e280000000800 */
[----:B------:R-:W2:Y:S01]  /*02c0*/  LDG.E.STRONG.SYS R3, desc[UR4][R2.64] ;  /* 0x0000000402037981 */ /* 0x000ea2000c1f5900 */
[----:B0-----:R-:W-:-:S06]  /*02d0*/  IMAD.WIDE R4, R5, 0x4, R6 ;  /* 0x0000000405047825 */ /* 0x001fcc00078e0206 */
[----:B------:R-:W3:Y:S01]  /*02e0*/  LDG.E.STRONG.SYS R4, desc[UR4][R4.64] ;  /* 0x0000000404047981 */ /* 0x000ee2000c1f5900 */
[----:B--2---:R-:W-:-:S06]  /*02f0*/  IMAD.WIDE R6, R3, 0x4, R6 ;  /* 0x0000000403067825 */ /* 0x004fcc00078e0206 */
[----:B------:R-:W3:Y:S02]  /*0300*/  LDG.E.STRONG.SYS R7, desc[UR4][R6.64] ;  /* 0x0000000406077981 */ /* 0x000ee4000c1f5900 */
[----:B---3--:R-:W-:-:S13]  /*0310*/  ISETP.GT.AND P0, PT, R4, R7, PT ;  /* 0x000000070400720c */ /* 0x008fda0003f04270 */
[----:B------:R-:W-:Y:S05]  /*0320*/  @!P0 EXIT ;  /* 0x000000000000894d */ /* 0x000fea0003800000 */
[----:B------:R-:W0:Y:S02]  /*0330*/  LDC.64 R2, c[0x0][0x388] ;  /* 0x0000e200ff027b82 */ /* 0x000e240000000a00 */
[----:B0-----:R-:W-:Y:S01]  /*0340*/  ATOMG.E.EXCH.STRONG.GPU PT, RZ, desc[UR4][R2.64], RZ ;  /* 0x800000ff02ff79a8 */ /* 0x001fe2000c1ef104 */
[----:B------:R-:W-:Y:S05]  /*0350*/  EXIT ;  /* 0x000000000000794d */ /* 0x000fea0003800000 */
.L_x_26:
        /* <DEDUP_REMOVED lines=10> */
.L_x_71:


//--------------------- .text._Z8insertPQPiS_S_iiS_ --------------------------
	.section	.text._Z8insertPQPiS_S_iiS_,"ax",@progbits
	.align	128
        .global         _Z8insertPQPiS_S_iiS_
        .type           _Z8insertPQPiS_S_iiS_,@function
        .size           _Z8insertPQPiS_S_iiS_,(.L_x_72 - _Z8insertPQPiS_S_iiS_)
        .other          _Z8insertPQPiS_S_iiS_,@"STO_CUDA_ENTRY STV_DEFAULT"
_Z8insertPQPiS_S_iiS_:
.text._Z8insertPQPiS_S_iiS_:
        /* <DEDUP_REMOVED lines=9> */
[----:B------:R-:W0:Y:S01]  /*0090*/  LDCU.64 UR4, c[0x0][0x358] ;  /* 0x00006b00ff0477ac */ /* 0x000e220008000a00 */
[----:B------:R-:W-:-:S06]  /*00a0*/  IABS R11, R9 ;  /* 0x00000009000b7213 */ /* 0x000fcc0000000000 */
[----:B------:R-:W1:Y:S01]  /*00b0*/  LDC R6, c[0x0][0x39c] ;  /* 0x0000e700ff067b82 */ /* 0x000e620000000800 */
[----:B0-----:R0:W2:Y:S01]  /*00c0*/  LDG.E R3, desc[UR4][R2.64] ;  /* 0x0000000402037981 */ /* 0x0010a2000c1e1900 */
[----:B------:R-:W3:Y:S01]  /*00d0*/  I2F.RP R7, R11 ;  /* 0x0000000b00077306 */ /* 0x000ee20000209400 */
[----:B-1----:R-:W-:-:S04]  /*00e0*/  IADD3 R6, PT, PT, R9, -0x1, R6 ;  /* 0xffffffff09067810 */ /* 0x002fc80007ffe006 */
[----:B0-----:R-:W-:Y:S02]  /*00f0*/  IABS R2, R6 ;  /* 0x0000000600027213 */ /* 0x001fe40000000000 */
[----:B------:R-:W-:Y:S01]  /*0100*/  LOP3.LUT R6, R6, R9, RZ, 0x3c, !PT ;  /* 0x0000000906067212 */ /* 0x000fe200078e3cff */
[----:B---3--:R-:W0:Y:S02]  /*0110*/  MUFU.RCP R7, R7 ;  /* 0x0000000700077308 */ /* 0x008e240000001000 */
[----:B0-----:R-:W-:-:S06]  /*0120*/  VIADD R4, R7, 0xffffffe ;  /* 0x0ffffffe07047836 */ /* 0x001fcc0000000000 */
[----:B------:R0:W1:Y:S02]  /*0130*/  F2I.FTZ.U32.TRUNC.NTZ R5, R4 ;  /* 0x0000000400057305 */ /* 0x000064000021f000 */
[----:B0-----:R-:W-:Y:S01]  /*0140*/  IMAD.MOV.U32 R4, RZ, RZ, RZ ;  /* 0x000000ffff047224 */ /* 0x001fe200078e00ff */
[----:B-1----:R-:W-:-:S05]  /*0150*/  IADD3 R8, PT, PT, RZ, -R5, RZ ;  /* 0x80000005ff087210 */ /* 0x002fca0007ffe0ff */
[----:B------:R-:W-:-:S04]  /*0160*/  IMAD R13, R8, R11, RZ ;  /* 0x0000000b080d7224 */ /* 0x000fc800078e02ff */
[----:B------:R-:W-:-:S06]  /*0170*/  IMAD.HI.U32 R5, R5, R13, R4 ;  /* 0x0000000d05057227 */ /* 0x000fcc00078e0004 */
[----:B------:R-:W-:-:S05]  /*0180*/  IMAD.HI.U32 R5, R5, R2, RZ ;  /* 0x0000000205057227 */ /* 0x000fca00078e00ff */
[----:B------:R-:W-:-:S05]  /*0190*/  IADD3 R7, PT, PT, -R5, RZ, RZ ;  /* 0x000000ff05077210 */ /* 0x000fca0007ffe1ff */
[----:B------:R-:W-:-:S05]  /*01a0*/  IMAD R2, R11, R7, R2 ;  /* 0x000000070b027224 */ /* 0x000fca00078e0202 */
[----:B------:R-:W-:-:S13]  /*01b0*/  ISETP.GT.U32.AND P2, PT, R11, R2, PT ;  /* 0x000000020b00720c */ /* 0x000fda0003f44070 */
[----:B------:R-:W-:-:S05]  /*01c0*/  @!P2 IMAD.IADD R2, R2, 0x1, -R11 ;  /* 0x000000010202a824 */ /* 0x000fca00078e0a0b */
[----:B------:R-:W-:Y:S02]  /*01d0*/  ISETP.GE.U32.AND P1, PT, R2, R11, PT ;  /* 0x0000000b0200720c */ /* 0x000fe40003f26070 */
[----:B--2---:R-:W-:-:S13]  /*01e0*/  ISETP.GE.AND P0, PT, R0, R3, PT ;  /* 0x000000030000720c */ /* 0x004fda0003f06270 */
[----:B------:R-:W-:Y:S05]  /*01f0*/  @P0 EXIT ;  /* 0x000000000000094d */ /* 0x000fea0003800000 */
[----:B------:R-:W0:Y:S01]  /*0200*/  LDC.64 R2, c[0x0][0x380] ;  /* 0x0000e000ff027b82 */ /* 0x000e220000000a00 */
[----:B------:R-:W-:Y:S01]  /*0210*/  ISETP.GE.AND P0, PT, R6, RZ, PT ;  /* 0x000000ff0600720c */ /* 0x000fe20003f06270 */
[----:B------:R-:W-:Y:S01]  /*0220*/  IMAD.MOV.U32 R4, RZ, RZ, R0 ;  /* 0x000000ffff047224 */ /* 0x000fe200078e0000 */
[----:B------:R-:W-:Y:S02]  /*0230*/  @!P2 IADD3 R5, PT, PT, R5, 0x1, RZ ;  /* 0x000000010505a810 */ /* 0x000fe40007ffe0ff */
[----:B------:R-:W-:-:S03]  /*0240*/  ISETP.NE.AND P2, PT, R9, RZ, PT ;  /* 0x000000ff0900720c */ /* 0x000fc60003f45270 */
[----:B------:R-:W-:-:S06]  /*0250*/  @P1 VIADD R5, R5, 0x1 ;  /* 0x0000000105051836 */ /* 0x000fcc0000000000 */
[----:B------:R-:W-:-:S04]  /*0260*/  @!P0 IADD3 R5, PT, PT, -R5, RZ, RZ ;  /* 0x000000ff05058210 */ /* 0x000fc80007ffe1ff */
[----:B------:R-:W-:-:S05]  /*0270*/  @!P2 LOP3.LUT R5, RZ, R9, RZ, 0x33, !PT ;  /* 0x00000009ff05a212 */ /* 0x000fca00078e33ff */
[C---:B------:R-:W-:Y:S02]  /*0280*/  IMAD R5, R0.reuse, R5, RZ ;  /* 0x0000000500057224 */ /* 0x040fe400078e02ff */
[----:B0-----:R-:W-:-:S07]  /*0290*/  IMAD.WIDE R2, R0, 0x4, R2 ;  /* 0x0000000400027825 */ /* 0x001fce00078e0202 */
.L_x_30:
[----:B------:R-:W0:Y:S08]  /*02a0*/  LDC.64 R8, c[0x0][0x388] ;  /* 0x0000e200ff087b82 */ /* 0x000e300000000a00 */
[----:B------:R-:W1:Y:S01]  /*02b0*/  LDC.64 R6, c[0x0][0x3a0] ;  /* 0x0000e800ff067b82 */ /* 0x000e620000000a00 */
[----:B0-----:R-:W-:-:S05]  /*02c0*/  IMAD.WIDE R8, R4, 0x4, R8 ;  /* 0x0000000404087825 */ /* 0x001fca00078e0208 */
[----:B---3--:R-:W1:Y:S02]  /*02d0*/  LDG.E R15, desc[UR4][R8.64] ;  /* 0x00000004080f7981 */ /* 0x008e64000c1e1900 */
[----:B-1----:R-:W-:-:S06]  /*02e0*/  IMAD.WIDE R10, R15, 0x4, R6 ;  /* 0x000000040f0a7825 */ /* 0x002fcc00078e0206 */
[----:B------:R-:W2:Y:S01]  /*02f0*/  LDG.E R10, desc[UR4][R10.64] ;  /* 0x000000040a0a7981 */ /* 0x000ea2000c1e1900 */
[----:B------:R-:W-:Y:S01]  /*0300*/  BSSY B0, `(.L_x_27) ;  /* 0x000002a000007945 */ /* 0x000fe20003800000 */
[----:B--2---:R-:W-:-:S13]  /*0310*/  ISETP.NE.AND P0, PT, R10, -0x1, PT ;  /* 0xffffffff0a00780c */ /* 0x004fda0003f05270 */
[----:B------:R-:W-:Y:S05]  /*0320*/  @P0 BRA `(.L_x_28) ;  /* 0x00000000009c0947 */ /* 0x000fea0003800000 */
[----:B------:R-:W2:Y:S01]  /*0330*/  LDG.E R12, desc[UR4][R2.64] ;  /* 0x00000004020c7981 */ /* 0x000ea2000c1e1900 */
[----:B------:R-:W0:Y:S01]  /*0340*/  LDC.64 R10, c[0x4][0x10] ;  /* 0x01000400ff0a7b82 */ /* 0x000e220000000a00 */
[----:B--2---:R-:W-:-:S05]  /*0350*/  IADD3 R13, PT, PT, R5, R12, RZ ;  /* 0x0000000c050d7210 */ /* 0x004fca0007ffe0ff */
[----:B0-----:R-:W-:-:S05]  /*0360*/  IMAD.WIDE R10, R13, 0x4, R10 ;  /* 0x000000040d0a7825 */ /* 0x001fca00078e020a */
[----:B------:R0:W-:Y:S04]  /*0370*/  STG.E.STRONG.SYS desc[UR4][R10.64], R15 ;  /* 0x0000000f0a007986 */ /* 0x0001e8000c115904 */
[----:B------:R-:W2:Y:S02]  /*0380*/  LDG.E R12, desc[UR4][R2.64] ;  /* 0x00000004020c7981 */ /* 0x000ea4000c1e1900 */
[----:B--2---:R-:W-:-:S05]  /*0390*/  VIADD R13, R12, 0x1 ;  /* 0x000000010c0d7836 */ /* 0x004fca0000000000 */
[----:B------:R0:W-:Y:S04]  /*03a0*/  STG.E desc[UR4][R2.64], R13 ;  /* 0x0000000d02007986 */ /* 0x0001e8000c101904 */
[----:B------:R-:W2:Y:S02]  /*03b0*/  LDG.E R9, desc[UR4][R8.64] ;  /* 0x0000000408097981 */ /* 0x000ea4000c1e1900 */
[----:B--2---:R-:W-:-:S05]  /*03c0*/  IMAD.WIDE R6, R9, 0x4, R6 ;  /* 0x0000000409067825 */ /* 0x004fca00078e0206 */
[----:B------:R0:W-:Y:S04]  /*03d0*/  STG.E desc[UR4][R6.64], R0 ;  /* 0x0000000006007986 */ /* 0x0001e8000c101904 */
[----:B------:R-:W2:Y:S02]  /*03e0*/  LDG.E R12, desc[UR4][R2.64] ;  /* 0x00000004020c7981 */ /* 0x000ea4000c1e1900 */
[----:B--2---:R-:W-:-:S13]  /*03f0*/  ISETP.GE.AND P0, PT, R12, 0x2, PT ;  /* 0x000000020c00780c */ /* 0x004fda0003f06270 */
[----:B0-----:R-:W-:Y:S05]  /*0400*/  @!P0 BRA `(.L_x_28) ;  /* 0x0000000000648947 */ /* 0x001fea0003800000 */
[----:B------:R-:W0:Y:S01]  /*0410*/  LDC.64 R6, c[0x4][0x10] ;  /* 0x01000400ff067b82 */ /* 0x000e220000000a00 */
[----:B------:R-:W-:-:S07]  /*0420*/  IADD3 R14, PT, PT, R12, -0x1, RZ ;  /* 0xffffffff0c0e7810 */ /* 0x000fce0007ffe0ff */
[----:B------:R-:W1:Y:S02]  /*0430*/  LDC.64 R8, c[0x4][0x8] ;  /* 0x01000200ff087b82 */ /* 0x000e640000000a00 */
.L_x_29:
[----:B------:R-:W-:-:S05]  /*0440*/  VIADD R19, R14, 0xffffffff ;  /* 0xffffffff0e137836 */ /* 0x000fca0000000000 */
[----:B------:R-:W-:-:S04]  /*0450*/  SHF.R.U32.HI R18, RZ, 0x1, R19 ;  /* 0x00000001ff127819 */ /* 0x000fc80000011613 */
[----:B---3--:R-:W-:-:S05]  /*0460*/  IADD3 R11, PT, PT, R5, R18, RZ ;  /* 0x00000012050b7210 */ /* 0x008fca0007ffe0ff */
[----:B0-----:R-:W-:-:S05]  /*0470*/  IMAD.WIDE R10, R11, 0x4, R6 ;  /* 0x000000040b0a7825 */ /* 0x001fca00078e0206 */
[----:B------:R-:W1:Y:S01]  /*0480*/  LDG.E.STRONG.SYS R15, desc[UR4][R10.64] ;  /* 0x000000040a0f7981 */ /* 0x000e62000c1f5900 */
[----:B------:R-:W-:-:S04]  /*0490*/  IMAD.IADD R13, R5, 0x1, R14 ;  /* 0x00000001050d7824 */ /* 0x000fc800078e020e */
[----:B------:R-:W-:-:S04]  /*04a0*/  IMAD.WIDE R12, R13, 0x4, R6 ;  /* 0x000000040d0c7825 */ /* 0x000fc800078e0206 */
[----:B-1----:R-:W-:-:S06]  /*04b0*/  IMAD.WIDE R14, R15, 0x4, R8 ;  /* 0x000000040f0e7825 */ /* 0x002fcc00078e0208 */
[----:B------:R-:W2:Y:S04]  /*04c0*/  LDG.E.STRONG.SYS R14, desc[UR4][R14.64] ;  /* 0x000000040e0e7981 */ /* 0x000ea8000c1f5900 */
[----:B------:R-:W3:Y:S02]  /*04d0*/  LDG.E.STRONG.SYS R17, desc[UR4][R12.64] ;  /* 0x000000040c117981 */ /* 0x000ee4000c1f5900 */
[----:B---3--:R-:W-:-:S06]  /*04e0*/  IMAD.WIDE R16, R17, 0x4, R8 ;  /* 0x0000000411107825 */ /* 0x008fcc00078e0208 */
[----:B------:R-:W2:Y:S01]  /*04f0*/  LDG.E.STRONG.SYS R17, desc[UR4][R16.64] ;  /* 0x0000000410117981 */ /* 0x000ea2000c1f5900 */
[----:B------:R-:W-:Y:S05]  /*0500*/  YIELD ;  /* 0x0000000000007946 */ /* 0x000fea0003800000 */
[----:B--2---:R-:W-:-:S13]  /*0510*/  ISETP.GT.AND P0, PT, R14, R17, PT ;  /* 0x000000110e00720c */ /* 0x004fda0003f04270 */
[----:B------:R-:W-:Y:S05]  /*0520*/  @!P0 BRA `(.L_x_28) ;  /* 0x00000000001c8947 */ /* 0x000fea0003800000 */
[----:B------:R-:W2:Y:S04]  /*0530*/  LDG.E.STRONG.SYS R15, desc[UR4][R12.64] ;  /* 0x000000040c0f7981 */ /* 0x000ea8000c1f5900 */
[----:B------:R-:W3:Y:S01]  /*0540*/  LDG.E.STRONG.SYS R17, desc[UR4][R10.64] ;  /* 0x000000040a117981 */ /* 0x000ee2000c1f5900 */
[----:B------:R-:W-:Y:S02]  /*0550*/  ISETP.GT.U32.AND P0, PT, R19, 0x1, PT ;  /* 0x000000011300780c */ /* 0x000fe40003f04070 */
[----:B------:R-:W-:Y:S01]  /*0560*/  MOV R14, R18 ;  /* 0x00000012000e7202 */ /* 0x000fe20000000f00 */
[----:B---3--:R3:W-:Y:S04]  /*0570*/  STG.E.STRONG.SYS desc[UR4][R12.64], R17 ;  /* 0x000000110c007986 */ /* 0x0087e8000c115904 */
[----:B--2---:R3:W-:Y:S06]  /*0580*/  STG.E.STRONG.SYS desc[UR4][R10.64], R15 ;  /* 0x0000000f0a007986 */ /* 0x0047ec000c115904 */
[----:B------:R-:W-:Y:S05]  /*0590*/  @P0 BRA `(.L_x_29) ;  /* 0xfffffffc00a80947 */ /* 0x000fea000383ffff */
.L_x_28:
[----:B------:R-:W-:Y:S05]  /*05a0*/  BSYNC B0 ;  /* 0x0000000000007941 */ /* 0x000fea0003800000 */
.L_x_27:
[----:B------:R-:W0:Y:S01]  /*05b0*/  LDC.64 R6, c[0x0][0x390] ;  /* 0x0000e400ff067b82 */ /* 0x000e220000000a00 */
[----:B------:R-:W1:Y:S01]  /*05c0*/  LDCU UR6, c[0x0][0x398] ;  /* 0x00007300ff0677ac */ /* 0x000e620008000800 */
[----:B0-----:R-:W2:Y:S01]  /*05d0*/  LDG.E R7, desc[UR4][R6.64] ;  /* 0x0000000406077981 */ /* 0x001ea2000c1e1900 */
[----:B-1----:R-:W-:-:S05]  /*05e0*/  VIADD R4, R4, UR6 ;  /* 0x0000000604047c36 */ /* 0x002fca0008000000 */
[----:B--2---:R-:W-:-:S13]  /*05f0*/  ISETP.GE.AND P0, PT, R4, R7, PT ;  /* 0x000000070400720c */ /* 0x004fda0003f06270 */
[----:B------:R-:W-:Y:S05]  /*0600*/  @!P0 BRA `(.L_x_30) ;  /* 0xfffffffc00248947 */ /* 0x000fea000383ffff */
[----:B------:R-:W-:Y:S05]  /*0610*/  EXIT ;  /* 0x000000000000794d */ /* 0x000fea0003800000 */
.L_x_31:
        /* <DEDUP_REMOVED lines=14> */
.L_x_72:


//--------------------- .text._Z5setNVPiS_S_i     --------------------------
	.section	.text._Z5setNVPiS_S_i,"ax",@progbits
	.align	128
        .global         _Z5setNVPiS_S_i
        .type           _Z5setNVPiS_S_i,@function
        .size           _Z5setNVPiS_S_i,(.L_x_73 - _Z5setNVPiS_S_i)
        .other          _Z5setNVPiS_S_i,@"STO_CUDA_ENTRY STV_DEFAULT"
_Z5setNVPiS_S_i:
.text._Z5setNVPiS_S_i:
        /* <DEDUP_REMOVED lines=9> */
[----:B------:R-:W1:Y:S01]  /*0090*/  LDCU.64 UR4, c[0x0][0x358] ;  /* 0x00006b00ff0477ac */ /* 0x000e620008000a00 */
[----:B0-----:R-:W-:-:S06]  /*00a0*/  IMAD.WIDE R2, R7, 0x4, R2 ;  /* 0x0000000407027825 */ /* 0x001fcc00078e0202 */
[----:B-1----:R-:W2:Y:S02]  /*00b0*/  LDG.E R2, desc[UR4][R2.64] ;  /* 0x0000000402027981 */ /* 0x002ea4000c1e1900 */
[----:B--2---:R-:W-:-:S13]  /*00c0*/  ISETP.NE.AND P0, PT, R2, 0x1, PT ;  /* 0x000000010200780c */ /* 0x004fda0003f05270 */
[----:B------:R-:W-:Y:S05]  /*00d0*/  @P0 EXIT ;  /* 0x000000000000094d */ /* 0x000fea0003800000 */
[----:B------:R-:W0:Y:S01]  /*00e0*/  S2R R5, SR_LANEID ;  /* 0x0000000000057919 */ /* 0x000e220000000000 */
[----:B------:R-:W-:Y:S01]  /*00f0*/  VOTEU.ANY UR6, UPT, PT ;  /* 0x0000000000067886 */ /* 0x000fe200038e0100 */
[----:B------:R-:W1:Y:S01]  /*0100*/  LDC.64 R2, c[0x0][0x390] ;  /* 0x0000e400ff027b82 */ /* 0x000e620000000a00 */
[----:B------:R-:W0:Y:S08]  /*0110*/  FLO.U32 R0, UR6 ;  /* 0x0000000600007d00 */ /* 0x000e3000080e0000 */
[----:B------:R-:W1:Y:S01]  /*0120*/  POPC R11, UR6 ;  /* 0x00000006000b7d09 */ /* 0x000e620008000000 */
[----:B0-----:R-:W-:Y:S01]  /*0130*/  ISETP.EQ.U32.AND P0, PT, R0, R5, PT ;  /* 0x000000050000720c */ /* 0x001fe20003f02070 */
[----:B------:R-:W0:Y:S01]  /*0140*/  S2R R6, SR_LTMASK ;  /* 0x0000000000067919 */ /* 0x000e220000003900 */
[----:B------:R-:W2:Y:S11]  /*0150*/  LDC.64 R4, c[0x0][0x388] ;  /* 0x0000e200ff047b82 */ /* 0x000eb60000000a00 */
[----:B-1----:R-:W3:Y:S01]  /*0160*/  @P0 ATOMG.E.ADD.STRONG.GPU PT, R3, desc[UR4][R2.64], R11 ;  /* 0x8000000b020309a8 */ /* 0x002ee200081ef104 */
[----:B0-----:R-:W-:-:S06]  /*0170*/  LOP3.LUT R6, R6, UR6, RZ, 0xc0, !PT ;  /* 0x0000000606067c12 */ /* 0x001fcc000f8ec0ff */
[----:B------:R-:W0:Y:S01]  /*0180*/  POPC R6, R6 ;  /* 0x0000000600067309 */ /* 0x000e220000000000 */
[----:B---3--:R-:W0:Y:S02]  /*0190*/  SHFL.IDX PT, R9, R3, R0, 0x1f ;  /* 0x00001f0003097589 */ /* 0x008e2400000e0000 */
[----:B0-----:R-:W-:-:S05]  /*01a0*/  IADD3 R9, PT, PT, R9, R6, RZ ;  /* 0x0000000609097210 */ /* 0x001fca0007ffe0ff */
[----:B--2---:R-:W-:-:S05]  /*01b0*/  IMAD.WIDE R4, R9, 0x4, R4 ;  /* 0x0000000409047825 */ /* 0x004fca00078e0204 */
[----:B------:R-:W-:Y:S01]  /*01c0*/  STG.E desc[UR4][R4.64], R7 ;  /* 0x0000000704007986 */ /* 0x000fe2000c101904 */
[----:B------:R-:W-:Y:S05]  /*01d0*/  EXIT ;  /* 0x000000000000794d */ /* 0x000fea0003800000 */
.L_x_32:
        /* <DEDUP_REMOVED lines=10> */
.L_x_73:


//--------------------- .text._Z10keepHeapPQPiii  --------------------------
	.section	.text._Z10keepHeapPQPiii,"ax",@progbits
	.align	128
        .global         _Z10keepHeapPQPiii
        .type           _Z10keepHeapPQPiii,@function
        .size           _Z10keepHeapPQPiii,(.L_x_74 - _Z10keepHeapPQPiii)
        .other          _Z10keepHeapPQPiii,@"STO_CUDA_ENTRY STV_DEFAULT"
_Z10keepHeapPQPiii:
.text._Z10keepHeapPQPiii:
        /* <DEDUP_REMOVED lines=10> */
[----:B0-----:R-:W-:-:S05]  /*00a0*/  IMAD.WIDE R2, R5, 0x4, R2 ;  /* 0x0000000405027825 */ /* 0x001fca00078e0202 */
        /* <DEDUP_REMOVED lines=8> */
[----:B-1----:R-:W-:-:S03]  /*0130*/  VIADD R2, R4, 0xffffffe ;  /* 0x0ffffffe04027836 */ /* 0x002fc60000000000 */
[----:B------:R-:W-:Y:S02]  /*0140*/  IABS R4, R0 ;  /* 0x0000000000047213 */ /* 0x000fe40000000000 */
[----:B------:R-:W-:Y:S01]  /*0150*/  LOP3.LUT R0, R0, R6, RZ, 0x3c, !PT ;  /* 0x0000000600007212 */ /* 0x000fe200078e3cff */
[----:B------:R0:W1:Y:S03]  /*0160*/  F2I.FTZ.U32.TRUNC.NTZ R3, R2 ;  /* 0x0000000200037305 */ /* 0x000066000021f000 */
[----:B------:R-:W-:Y:S01]  /*0170*/  ISETP.GE.AND P1, PT, R0, RZ, PT ;  /* 0x000000ff0000720c */ /* 0x000fe20003f26270 */
[----:B0-----:R-:W-:Y:S02]  /*0180*/  HFMA2 R2, -RZ, RZ, 0, 0 ;  /* 0x00000000ff027431 */ /* 0x001fe400000001ff */
[----:B-1----:R-:W-:-:S04]  /*0190*/  IMAD.MOV R8, RZ, RZ, -R3 ;  /* 0x000000ffff087224 */ /* 0x002fc800078e0a03 */
[----:B------:R-:W-:-:S04]  /*01a0*/  IMAD R9, R8, R11, RZ ;  /* 0x0000000b08097224 */ /* 0x000fc800078e02ff */
[----:B------:R-:W-:-:S06]  /*01b0*/  IMAD.HI.U32 R3, R3, R9, R2 ;  /* 0x0000000903037227 */ /* 0x000fcc00078e0002 */
[----:B------:R-:W-:-:S04]  /*01c0*/  IMAD.HI.U32 R3, R3, R4, RZ ;  /* 0x0000000403037227 */ /* 0x000fc800078e00ff */
[----:B------:R-:W-:-:S04]  /*01d0*/  IMAD.MOV R8, RZ, RZ, -R3 ;  /* 0x000000ffff087224 */ /* 0x000fc800078e0a03 */
[----:B------:R-:W-:-:S05]  /*01e0*/  IMAD R2, R11, R8, R4 ;  /* 0x000000080b027224 */ /* 0x000fca00078e0204 */
[----:B------:R-:W-:-:S13]  /*01f0*/  ISETP.GT.U32.AND P2, PT, R11, R2, PT ;  /* 0x000000020b00720c */ /* 0x000fda0003f44070 */
[----:B------:R-:W-:Y:S01]  /*0200*/  @!P2 IMAD.IADD R2, R2, 0x1, -R11 ;  /* 0x000000010202a824 */ /* 0x000fe200078e0a0b */
[----:B------:R-:W-:Y:S02]  /*0210*/  @!P2 IADD3 R3, PT, PT, R3, 0x1, RZ ;  /* 0x000000010303a810 */ /* 0x000fe40007ffe0ff */
[----:B------:R-:W-:Y:S02]  /*0220*/  ISETP.NE.AND P2, PT, R6, RZ, PT ;  /* 0x000000ff0600720c */ /* 0x000fe40003f45270 */
[----:B------:R-:W-:-:S13]  /*0230*/  ISETP.GE.U32.AND P0, PT, R2, R11, PT ;  /* 0x0000000b0200720c */ /* 0x000fda0003f06070 */
[----:B------:R-:W-:-:S05]  /*0240*/  @P0 VIADD R3, R3, 0x1 ;  /* 0x0000000103030836 */ /* 0x000fca0000000000 */
[----:B------:R-:W-:Y:S02]  /*0250*/  @!P1 IADD3 R3, PT, PT, -R3, RZ, RZ ;  /* 0x000000ff03039210 */ /* 0x000fe40007ffe1ff */
[----:B------:R-:W-:-:S05]  /*0260*/  @!P2 LOP3.LUT R3, RZ, R6, RZ, 0x33, !PT ;  /* 0x00000006ff03a212 */ /* 0x000fca00078e33ff */
[----:B------:R-:W-:-:S04]  /*0270*/  IMAD R0, R5, R3, RZ ;  /* 0x0000000305007224 */ /* 0x000fc800078e02ff */
[----:B------:R-:W-:Y:S01]  /*0280*/  IMAD.IADD R2, R7, 0x1, R0 ;  /* 0x0000000107027824 */ /* 0x000fe200078e0200 */
[----:B------:R-:W-:-:S07]  /*0290*/  MOV R3, R0 ;  /* 0x0000000000037202 */ /* 0x000fce0000000f00 */
.L_x_40:
[----:B------:R-:W-:Y:S01]  /*02a0*/  IMAD.SHL.U32 R5, R3, 0x2, RZ ;  /* 0x0000000203057824 */ /* 0x000fe200078e00ff */
[----:B------:R-:W-:Y:S04]  /*02b0*/  BSSY B0, `(.L_x_33) ;  /* 0x000005a000007945 */ /* 0x000fe80003800000 */
[----:B---3--:R-:W-:-:S04]  /*02c0*/  IADD3 R9, PT, PT, R5, 0x2, RZ ;  /* 0x0000000205097810 */ /* 0x008fc80007ffe0ff */
[----:B------:R-:W-:-:S13]  /*02d0*/  ISETP.GE.AND P0, PT, R9, R2, PT ;  /* 0x000000020900720c */ /* 0x000fda0003f06270 */
[----:B------:R-:W-:Y:S05]  /*02e0*/  @P0 BRA `(.L_x_34) ;  /* 0x0000000000bc0947 */ /* 0x000fea0003800000 */
[----:B------:R-:W0:Y:S08]  /*02f0*/  LDC.64 R10, c[0x4][0x10] ;  /* 0x01000400ff0a7b82 */ /* 0x000e300000000a00 */
[----:B------:R-:W1:Y:S01]  /*0300*/  LDC.64 R6, c[0x4][0x8] ;  /* 0x01000200ff067b82 */ /* 0x000e620000000a00 */
[----:B0-----:R-:W-:-:S05]  /*0310*/  IMAD.WIDE R10, R3, 0x4, R10 ;  /* 0x00000004030a7825 */ /* 0x001fca00078e020a */
[----:B------:R-:W1:Y:S01]  /*0320*/  LDG.E.STRONG.SYS R13, desc[UR4][R10.64] ;  /* 0x000000040a0d7981 */ /* 0x000e62000c1f5900 */
[----:B------:R-:W-:-:S04]  /*0330*/  IMAD.WIDE R14, R3, 0x4, R10 ;  /* 0x00000004030e7825 */ /* 0x000fc800078e020a */
[----:B-1----:R-:W-:-:S06]  /*0340*/  IMAD.WIDE R12, R13, 0x4, R6 ;  /* 0x000000040d0c7825 */ /* 0x002fcc00078e0206 */
[----:B------:R-:W2:Y:S04]  /*0350*/  LDG.E.STRONG.SYS R12, desc[UR4][R12.64] ;  /* 0x000000040c0c7981 */ /* 0x000ea8000c1f5900 */
[----:B------:R-:W3:Y:S02]  /*0360*/  LDG.E.STRONG.SYS R17, desc[UR4][R14.64+0x4] ;  /* 0x000004040e117981 */ /* 0x000ee4000c1f5900 */
[----:B---3--:R-:W-:-:S06]  /*0370*/  IMAD.WIDE R16, R17, 0x4, R6 ;  /* 0x0000000411107825 */ /* 0x008fcc00078e0206 */
[----:B------:R-:W3:Y:S04]  /*0380*/  LDG.E.STRONG.SYS R16, desc[UR4][R16.64] ;  /* 0x0000000410107981 */ /* 0x000ee8000c1f5900 */
[----:B------:R-:W4:Y:S02]  /*0390*/  LDG.E.STRONG.SYS R19, desc[UR4][R14.64+0x8] ;  /* 0x000008040e137981 */ /* 0x000f24000c1f5900 */
[----:B----4-:R-:W-:-:S06]  /*03a0*/  IMAD.WIDE R6, R19, 0x4, R6 ;  /* 0x0000000413067825 */ /* 0x010fcc00078e0206 */
[----:B------:R-:W3:Y:S01]  /*03b0*/  LDG.E.STRONG.SYS R7, desc[UR4][R6.64] ;  /* 0x0000000406077981 */ /* 0x000ee2000c1f5900 */
[----:B------:R-:W-:Y:S01]  /*03c0*/  BSSY B1, `(.L_x_35) ;  /* 0x0000020000017945 */ /* 0x000fe20003800000 */
[----:B---3--:R-:W-:-:S04]  /*03d0*/  VIMNMX R11, PT, PT, R16, R7, PT ;  /* 0x00000007100b7248 */ /* 0x008fc80003fe0100 */
[----:B--2---:R-:W-:-:S13]  /*03e0*/  ISETP.GE.AND P0, PT, R11, R12, PT ;  /* 0x0000000c0b00720c */ /* 0x004fda0003f06270 */
[----:B------:R-:W-:Y:S05]  /*03f0*/  @P0 BRA `(.L_x_36) ;  /* 0x0000000000700947 */ /* 0x000fea0003800000 */
[----:B------:R-:W-:-:S13]  /*0400*/  ISETP.GT.AND P0, PT, R16, R7, PT ;  /* 0x000000071000720c */ /* 0x000fda0003f04270 */
[----:B------:R-:W-:-:S05]  /*0410*/  @!P0 VIADD R9, R5, 0x1 ;  /* 0x0000000105098836 */ /* 0x000fca0000000000 */
[----:B------:R-:W-:-:S13]  /*0420*/  ISETP.GT.AND P0, PT, R9, R0, PT ;  /* 0x000000000900720c */ /* 0x000fda0003f04270 */
[----:B------:R-:W-:Y:S05]  /*0430*/  @!P0 BRA `(.L_x_36) ;  /* 0x0000000000608947 */ /* 0x000fea0003800000 */
[----:B------:R-:W0:Y:S01]  /*0440*/  LDC.64 R4, c[0x4][0x10] ;  /* 0x01000400ff047b82 */ /* 0x000e220000000a00 */
[----:B------:R-:W-:-:S07]  /*0450*/  MOV R15, R9 ;  /* 0x00000009000f7202 */ /* 0x000fce0000000f00 */
[----:B------:R-:W1:Y:S02]  /*0460*/  LDC.64 R6, c[0x4][0x8] ;  /* 0x01000200ff067b82 */ /* 0x000e640000000a00 */
.L_x_37:
[----:B---3--:R-:W-:-:S05]  /*0470*/  VIADD R8, R15, 0xffffffff ;  /* 0xffffffff0f087836 */ /* 0x008fca0000000000 */
[----:B------:R-:W-:-:S04]  /*0480*/  LEA.HI R8, R8, R8, RZ, 0x1 ;  /* 0x0000000808087211 */ /* 0x000fc800078f08ff */
[----:B------:R-:W-:-:S05]  /*0490*/  SHF.R.S32.HI R19, RZ, 0x1, R8 ;  /* 0x00000001ff137819 */ /* 0x000fca0000011408 */
[----:B0-----:R-:W-:-:S05]  /*04a0*/  IMAD.WIDE R8, R19, 0x4, R4 ;  /* 0x0000000413087825 */ /* 0x001fca00078e0204 */
[----:B------:R-:W1:Y:S01]  /*04b0*/  LDG.E.STRONG.SYS R13, desc[UR4][R8.64] ;  /* 0x00000004080d7981 */ /* 0x000e62000c1f5900 */
        /* <DEDUP_REMOVED lines=11> */
[----:B------:R-:W-:Y:S02]  /*0570*/  ISETP.GT.AND P0, PT, R19, R0, PT ;  /* 0x000000001300720c */ /* 0x000fe40003f04270 */
[----:B------:R-:W-:Y:S01]  /*0580*/  MOV R15, R19 ;  /* 0x00000013000f7202 */ /* 0x000fe20000000f00 */
[----:B---3--:R3:W-:Y:S04]  /*0590*/  STG.E.STRONG.SYS desc[UR4][R10.64], R17 ;  /* 0x000000110a007986 */ /* 0x0087e8000c115904 */
[----:B--2---:R3:W-:Y:S06]  /*05a0*/  STG.E.STRONG.SYS desc[UR4][R8.64], R13 ;  /* 0x0000000d08007986 */ /* 0x0047ec000c115904 */
[----:B------:R-:W-:Y:S05]  /*05b0*/  @P0 BRA `(.L_x_37) ;  /* 0xfffffffc00ac0947 */ /* 0x000fea000383ffff */
.L_x_36:
[----:B------:R-:W-:Y:S05]  /*05c0*/  BSYNC B1 ;  /* 0x0000000000017941 */ /* 0x000fea0003800000 */
.L_x_35:
[----:B------:R-:W-:Y:S05]  /*05d0*/  BRA `(.L_x_38) ;  /* 0x00000000009c7947 */ /* 0x000fea0003800000 */
.L_x_34:
[----:B------:R-:W-:-:S05]  /*05e0*/  VIADD R15, R5, 0x1 ;  /* 0x00000001050f7836 */ /* 0x000fca0000000000 */
        /* <DEDUP_REMOVED lines=12> */
[----:B------:R-:W-:-:S04]  /*06b0*/  ISETP.GE.AND P0, PT, R5, R0, PT ;  /* 0x000000000500720c */ /* 0x000fc80003f06270 */
[----:B--2---:R-:W-:-:S13]  /*06c0*/  ISETP.LE.OR P0, PT, R6, R9, !P0 ;  /* 0x000000090600720c */ /* 0x004fda0004703670 */
[----:B------:R-:W-:Y:S05]  /*06d0*/  @P0 BRA `(.L_x_38) ;  /* 0x00000000005c0947 */ /* 0x000fea0003800000 */
[----:B------:R-:W0:Y:S08]  /*06e0*/  LDC.64 R4, c[0x4][0x10] ;  /* 0x01000400ff047b82 */ /* 0x000e300000000a00 */
[----:B------:R-:W1:Y:S02]  /*06f0*/  LDC.64 R6, c[0x4][0x8] ;  /* 0x01000200ff067b82 */ /* 0x000e640000000a00 */
.L_x_39:
[----:B---3--:R-:W-:-:S04]  /*0700*/  IADD3 R8, PT, PT, R15, -0x1, RZ ;  /* 0xffffffff0f087810 */ /* 0x008fc80007ffe0ff */
        /* <DEDUP_REMOVED lines=15> */
[----:B------:R-:W-:Y:S01]  /*0800*/  ISETP.GT.AND P0, PT, R19, R0, PT ;  /* 0x000000001300720c */ /* 0x000fe20003f04270 */
[----:B------:R-:W-:Y:S02]  /*0810*/  IMAD.MOV.U32 R15, RZ, RZ, R19 ;  /* 0x000000ffff0f7224 */ /* 0x000fe400078e0013 */
[----:B---3--:R3:W-:Y:S04]  /*0820*/  STG.E.STRONG.SYS desc[UR4][R10.64], R17 ;  /* 0x000000110a007986 */ /* 0x0087e8000c115904 */
[----:B--2---:R3:W-:Y:S06]  /*0830*/  STG.E.STRONG.SYS desc[UR4][R8.64], R13 ;  /* 0x0000000d08007986 */ /* 0x0047ec000c115904 */
[----:B------:R-:W-:Y:S05]  /*0840*/  @P0 BRA `(.L_x_39) ;  /* 0xfffffffc00ac0947 */ /* 0x000fea000383ffff */
.L_x_38:
[----:B------:R-:W-:Y:S05]  /*0850*/  BSYNC B0 ;  /* 0x0000000000007941 */ /* 0x000fea0003800000 */
.L_x_33:
[----:B------:R-:W-:-:S04]  /*0860*/  IADD3 R3, PT, PT, R3, 0x1, RZ ;  /* 0x0000000103037810 */ /* 0x000fc80007ffe0ff */
[----:B------:R-:W-:-:S13]  /*0870*/  ISETP.GE.AND P0, PT, R3, R2, PT ;  /* 0x000000020300720c */ /* 0x000fda0003f06270 */
[----:B------:R-:W-:Y:S05]  /*0880*/  @!P0 BRA `(.L_x_40) ;  /* 0xfffffff800848947 */ /* 0x000fea000383ffff */
[----:B------:R-:W-:Y:S05]  /*0890*/  EXIT ;  /* 0x000000000000794d */ /* 0x000fea0003800000 */
.L_x_41:
        /* <DEDUP_REMOVED lines=14> */
.L_x_74:


//--------------------- .text._Z13A_star_expandPiS_PjS_S_S_S_S_S_S_iiiiS_S_iS_S_S_i --------------------------
	.section	.text._Z13A_star_expandPiS_PjS_S_S_S_S_S_S_iiiiS_S_iS_S_S_i,"ax",@progbits
	.align	128
        .global         _Z13A_star_expandPiS_PjS_S_S_S_S_S_S_iiiiS_S_iS_S_S_i
        .type           _Z13A_star_expandPiS_PjS_S_S_S_S_S_S_iiiiS_S_iS_S_S_i,@function
        .size           _Z13A_star_expandPiS_PjS_S_S_S_S_S_S_iiiiS_S_iS_S_S_i,(.L_x_75 - _Z13A_star_expandPiS_PjS_S_S_S_S_S_S_iiiiS_S_iS_S_S_i)
        .other          _Z13A_star_expandPiS_PjS_S_S_S_S_S_S_iiiiS_S_iS_S_S_i,@"STO_CUDA_ENTRY STV_DEFAULT"
_Z13A_star_expandPiS_PjS_S_S_S_S_S_S_iiiiS_S_iS_S_S_i:
.text._Z13A_star_expandPiS_PjS_S_S_S_S_S_S_iiiiS_S_iS_S_S_i:
[----:B------:R-:W0:Y:S08]  /*0000*/  LDC R1, c[0x0][0x37c] ;  /* 0x0000df00ff017b82 */ /* 0x000e300000000800 */
[----:B------:R-:W1:Y:S01]  /*0010*/  LDC.64 R2, c[0x0][0x3b0] ;  /* 0x0000ec00ff027b82 */ /* 0x000e620000000a00 */
[----:B------:R-:W1:Y:S01]  /*0020*/  LDCU.64 UR36, c[0x0][0x358] ;  /* 0x00006b00ff2477ac */ /* 0x000e620008000a00 */
[----:B0-----:R-:W-:Y:S01]  /*0030*/  VIADD R1, R1, 0xfffffff8 ;  /* 0xfffffff801017836 */ /* 0x001fe20000000000 */
[----:B-1----:R-:W2:Y:S01]  /*0040*/  LDG.E R3, desc[UR36][R2.64] ;  /* 0x0000002402037981 */ /* 0x002ea2000c1e1900 */
[----:B------:R-:W0:Y:S04]  /*0050*/  LDCU UR5, c[0x0][0x2fc] ;  /* 0x00005f80ff0577ac */ /* 0x000e280008000800 */
[----:B------:R-:W1:Y:S01]  /*0060*/  S2UR UR6, SR_CTAID.X ;  /* 0x00000000000679c3 */ /* 0x000e620000002500 */
[----:B------:R-:W1:Y:S01]  /*0070*/  S2R R5, SR_TID.X ;  /* 0x0000000000057919 */ /* 0x000e620000002100 */
[----:B------:R-:W3:Y:S06]  /*0080*/  LDCU UR4, c[0x0][0x2f8] ;  /* 0x00005f00ff0477ac */ /* 0x000eec0008000800 */
[----:B------:R-:W1:Y:S01]  /*0090*/  LDC R0, c[0x0][0x360] ;  /* 0x0000d800ff007b82 */ /* 0x000e620000000800 */
[----:B---3--:R-:W-:-:S05]  /*00a0*/  IADD3 R6, P1, PT, R1, UR4, RZ ;  /* 0x0000000401067c10 */ /* 0x008fca000ff3e0ff */
[----:B0-----:R-:W-:Y:S02]  /*00b0*/  IMAD.X R7, RZ, RZ, UR5, P1 ;  /* 0x00000005ff077e24 */ /* 0x001fe400088e06ff */
[----:B-1----:R-:W-:-:S05]  /*00c0*/  IMAD R0, R0, UR6, R5 ;  /* 0x0000000600007c24 */ /* 0x002fca000f8e0205 */
[----:B--2---:R-:W-:-:S13]  /*00d0*/  ISETP.GE.AND P0, PT, R0, R3, PT ;  /* 0x000000030000720c */ /* 0x004fda0003f06270 */
[----:B------:R-:W-:Y:S05]  /*00e0*/  @P0 EXIT ;  /* 0x000000000000094d */ /* 0x000fea0003800000 */
[----:B------:R-:W0:Y:S01]  /*00f0*/  LDC.64 R4, c[0x0][0x3a8] ;  /* 0x0000ea00ff047b82 */ /* 0x000e220000000a00 */
[----:B------:R-:W1:Y:S01]  /*0100*/  LDCU UR4, c[0x0][0x3dc] ;  /* 0x00007b80ff0477ac */ /* 0x000e620008000800 */
[----:B0-----:R-:W-:-:S05]  /*0110*/  IMAD.WIDE R4, R0, 0x4, R4 ;  /* 0x0000000400047825 */ /* 0x001fca00078e0204 */
[----:B------:R-:W1:Y:S01]  /*0120*/  LDG.E R17, desc[UR36][R4.64] ;  /* 0x0000002404117981 */ /* 0x000e62000c1e1900 */
[----:B------:R-:W0:Y:S01]  /*0130*/  LDCU UR5, c[0x0][0x3d4] ;  /* 0x00007a80ff0577ac */ /* 0x000e220008000800 */
[----:B------:R-:W-:Y:S01]  /*0140*/  BSSY.RECONVERGENT B6, `(.L_x_42) ;  /* 0x0000017000067945 */ /* 0x000fe20003800200 */
[----:B------:R-:W2:Y:S01]  /*0150*/  LDCU UR6, c[0x0][0x410] ;  /* 0x00008200ff0677ac */ /* 0x000ea20008000800 */
[----:B0-----:R-:W-:Y:S01]  /*0160*/  MOV R16, UR5 ;  /* 0x0000000500107c02 */ /* 0x001fe20008000f00 */
[----:B--2---:R-:W-:Y:S01]  /*0170*/  IMAD.U32 R2, RZ, RZ, UR6 ;  /* 0x00000006ff027e24 */ /* 0x004fe2000f8e00ff */
[----:B-1----:R-:W-:-:S13]  /*0180*/  ISETP.NE.AND P0, PT, R17, UR4, PT ;  /* 0x0000000411007c0c */ /* 0x002fda000bf05270 */
[----:B------:R-:W-:Y:S05]  /*0190*/  @P0 BRA `(.L_x_43) ;  /* 0x0000000000440947 */ /* 0x000fea0003800000 */
[----:B------:R-:W0:Y:S01]  /*01a0*/  S2R R3, SR_LANEID ;  /* 0x0000000000037919 */ /* 0x000e220000000000 */
[----:B------:R-:W-:Y:S01]  /*01b0*/  IMAD.MOV.U32 R4, RZ, RZ, 0x1 ;  /* 0x00000001ff047424 */ /* 0x000fe200078e00ff */
[----:B------:R-:W1:Y:S01]  /*01c0*/  LDC.64 R8, c[0x0][0x3c0] ;  /* 0x0000f000ff087b82 */ /* 0x000e620000000a00 */
[----:B------:R-:W-:-:S07]  /*01d0*/  VOTEU.ANY UR4, UPT, PT ;  /* 0x0000000000047886 */ /* 0x000fce00038e0100 */
[----:B------:R-:W2:Y:S01]  /*01e0*/  REDUX.OR UR5, R4 ;  /* 0x00000000040573c4 */ /* 0x000ea20000004000 */
[----:B------:R-:W-:Y:S01]  /*01f0*/  UFLO.U32 UR4, UR4 ;  /* 0x00000004000472bd */ /* 0x000fe200080e0000 */
[----:B--2---:R-:W-:-:S05]  /*0200*/  MOV R13, UR5 ;  /* 0x00000005000d7c02 */ /* 0x004fca0008000f00 */
[----:B0-----:R-:W-:Y:S01]  /*0210*/  ISETP.EQ.U32.AND P0, PT, R3, UR4, PT ;  /* 0x0000000403007c0c */ /* 0x001fe2000bf02070 */
[----:B------:R0:W-:Y:S01]  /*0220*/  STL [R1], R0 ;  /* 0x0000000001007387 */ /* 0x0001e20000100800 */
[----:B------:R-:W-:-:S03]  /*0230*/  MOV R3, 0x0 ;  /* 0x0000000000037802 */ /* 0x000fc60000000f00 */
[----:B------:R-:W2:Y:S08]  /*0240*/  LDCU.64 UR4, c[0x4][0x18] ;  /* 0x01000300ff0477ac */ /* 0x000eb00008000a00 */
[----:B-1----:R0:W5:Y:S01]  /*0250*/  @P0 ATOMG.E.OR.STRONG.GPU PT, RZ, desc[UR36][R8.64], R13 ;  /* 0x8000000d08ff09a8 */ /* 0x002162000b1ef124 */
[----:B------:R0:W1:Y:S01]  /*0260*/  LDC.64 R10, c[0x4][R3] ;  /* 0x01000000030a7b82 */ /* 0x0000620000000a00 */
[----:B--2---:R-:W-:-:S02]  /*0270*/  IMAD.U32 R4, RZ, RZ, UR4 ;  /* 0x00000004ff047e24 */ /* 0x004fc4000f8e00ff */
[----:B------:R-:W-:-:S07]  /*0280*/  IMAD.U32 R5, RZ, RZ, UR5 ;  /* 0x00000005ff057e24 */ /* 0x000fce000f8e00ff */
[----:B------:R-:W-:-:S07]  /*0290*/  LEPC R20, `(.L_x_43) ;  /* 0x000000001014794e */ /* 0x000fce0000000000 */
[----:B01---5:R-:W-:Y:S05]  /*02a0*/  CALL.ABS.NOINC R10 ;  /* 0x000000000a007343 */ /* 0x023fea0003c00000 */
.L_x_43:
[----:B------:R-:W-:Y:S05]  /*02b0*/  BSYNC.RECONVERGENT B6 ;  /* 0x0000000000067941 */ /* 0x000fea0003800200 */
.L_x_42:
[----:B------:R-:W0:Y:S08]  /*02c0*/  LDC R0, c[0x0][0x3d0] ;  /* 0x0000f400ff007b82 */ /* 0x000e300000000800 */
[----:B------:R-:W1:Y:S08]  /*02d0*/  LDC.64 R8, c[0x0][0x380] ;  /* 0x0000e000ff087b82 */ /* 0x000e700000000a00 */
[----:B------:R-:W2:Y:S01]  /*02e0*/  LDC.64 R4, c[0x4][0x8] ;  /* 0x01000200ff047b82 */ /* 0x000ea20000000a00 */
[----:B0-----:R-:W-:-:S07]  /*02f0*/  IADD3 R0, PT, PT, R0, -0x1, RZ ;  /* 0xffffffff00007810 */ /* 0x001fce0007ffe0ff */
[----:B------:R-:W0:Y:S01]  /*0300*/  LDC.64 R6, c[0x0][0x398] ;  /* 0x0000e600ff067b82 */ /* 0x000e220000000a00 */
[C---:B------:R-:W-:Y:S01]  /*0310*/  ISETP.NE.AND P0, PT, R17.reuse, R0, PT ;  /* 0x000000001100720c */ /* 0x040fe20003f05270 */
[----:B-1----:R-:W-:-:S05]  /*0320*/  IMAD.WIDE R8, R17, 0x4, R8 ;  /* 0x0000000411087825 */ /* 0x002fca00078e0208 */
[----:B------:R-:W3:Y:S07]  /*0330*/  LDG.E R3, desc[UR36][R8.64] ;  /* 0x0000002408037981 */ /* 0x000eee000c1e1900 */
[----:B------:R-:W3:Y:S01]  /*0340*/  @P0 LDG.E R16, desc[UR36][R8.64+0x4] ;  /* 0x0000042408100981 */ /* 0x000ee2000c1e1900 */
[----:B------:R-:W-:Y:S01]  /*0350*/  BSSY.RECONVERGENT B0, `(.L_x_44) ;  /* 0x0000046000007945 */ /* 0x000fe20003800200 */
[----:B--2---:R-:W-:-:S04]  /*0360*/  IMAD.WIDE R4, R17, 0x4, R4 ;  /* 0x0000000411047825 */ /* 0x004fc800078e0204 */
[----:B0-----:R-:W-:Y:S01]  /*0370*/  IMAD.WIDE R6, R17, 0x4, R6 ;  /* 0x0000000411067825 */ /* 0x001fe200078e0206 */
[----:B---3--:R-:W-:-:S13]  /*0380*/  ISETP.GE.AND P0, PT, R3, R16, PT ;  /* 0x000000100300720c */ /* 0x008fda0003f06270 */
[----:B------:R-:W-:Y:S05]  /*0390*/  @P0 BRA `(.L_x_45) ;  /* 0x0000000400040947 */ /* 0x000fea0003800000 */
.L_x_51:
[----:B0-----:R-:W0:Y:S02]  /*03a0*/  LDC.64 R8, c[0x0][0x388] ;  /* 0x0000e200ff087b82 */ /* 0x001e240000000a00 */
[----:B0-----:R-:W-:-:S05]  /*03b0*/  IMAD.WIDE R8, R3, 0x4, R8 ;  /* 0x0000000403087825 */ /* 0x001fca00078e0208 */
[----:B------:R-:W2:Y:S01]  /*03c0*/  LDG.E R25, desc[UR36][R8.64] ;  /* 0x0000002408197981 */ /* 0x000ea2000c1e1900 */
[----:B------:R-:W-:Y:S01]  /*03d0*/  IMAD.MOV.U32 R27, RZ, RZ, R3 ;  /* 0x000000ffff1b7224 */ /* 0x000fe200078e0003 */
[----:B------:R-:W-:-:S04]  /*03e0*/  IADD3 R3, PT, PT, R3, 0x1, RZ ;  /* 0x0000000103037810 */ /* 0x000fc80007ffe0ff */
[----:B------:R-:W-:Y:S02]  /*03f0*/  ISETP.NE.AND P0, PT, R3, R16, PT ;  /* 0x000000100300720c */ /* 0x000fe40003f05270 */
[----:B--2---:R-:W-:-:S13]  /*0400*/  ISETP.GE.AND P1, PT, R25, RZ, PT ;  /* 0x000000ff1900720c */ /* 0x004fda0003f26270 */
[----:B-----5:R-:W-:Y:S05]  /*0410*/  @!P1 BRA `(.L_x_46) ;  /* 0x0000000000e09947 */ /* 0x020fea0003800000 */
[----:B------:R-:W0:Y:S08]  /*0420*/  LDC.64 R8, c[0x0][0x390] ;  /* 0x0000e400ff087b82 */ /* 0x000e300000000a00 */
[----:B------:R-:W1:Y:S08]  /*0430*/  LDC.64 R10, c[0x0][0x3b8] ;  /* 0x0000ee00ff0a7b82 */ /* 0x000e700000000a00 */
[----:B------:R-:W2:Y:S08]  /*0440*/  LDC.64 R12, c[0x4][0x8] ;  /* 0x01000200ff0c7b82 */ /* 0x000eb00000000a00 */
[----:B------:R-:W3:Y:S01]  /*0450*/  LDC.64 R14, c[0x0][0x398] ;  /* 0x0000e600ff0e7b82 */ /* 0x000ee20000000a00 */
[----:B0-----:R-:W-:-:S07]  /*0460*/  IMAD.WIDE R8, R27, 0x4, R8 ;  /* 0x000000041b087825 */ /* 0x001fce00078e0208 */
[----:B------:R-:W0:Y:S01]  /*0470*/  LDC.64 R18, c[0x0][0x3a0] ;  /* 0x0000e800ff127b82 */ /* 0x000e220000000a00 */
[----:B-1----:R-:W-:-:S07]  /*0480*/  IMAD.WIDE.U32 R10, R25, 0x4, R10 ;  /* 0x00000004190a7825 */ /* 0x002fce00078e000a */
[----:B------:R-:W1:Y:S01]  /*0490*/  LDC.64 R20, c[0x0][0x3c8] ;  /* 0x0000f200ff147b82 */ /* 0x000e620000000a00 */
[----:B--2---:R-:W-:-:S07]  /*04a0*/  IMAD.WIDE.U32 R12, R25, 0x4, R12 ;  /* 0x00000004190c7825 */ /* 0x004fce00078e000c */
[----:B------:R-:W2:Y:S01]  /*04b0*/  LDC.64 R22, c[0x0][0x3e0] ;  /* 0x0000f800ff167b82 */ /* 0x000ea20000000a00 */
[----:B---3--:R-:W-:-:S04]  /*04c0*/  IMAD.WIDE.U32 R14, R25, 0x4, R14 ;  /* 0x00000004190e7825 */ /* 0x008fc800078e000e */
[----:B0-----:R-:W-:-:S04]  /*04d0*/  IMAD.WIDE.U32 R18, R25, 0x4, R18 ;  /* 0x0000000419127825 */ /* 0x001fc800078e0012 */
[----:B-1----:R-:W-:-:S04]  /*04e0*/  IMAD.WIDE.U32 R20, R25, 0x4, R20 ;  /* 0x0000000419147825 */ /* 0x002fc800078e0014 */
[----:B--2---:R-:W-:-:S07]  /*04f0*/  IMAD.WIDE.U32 R22, R25, 0x4, R22 ;  /* 0x0000000419167825 */ /* 0x004fce00078e0016 */
.L_x_50:
[----:B0-----:R-:W-:Y:S02]  /*0500*/  HFMA2 R24, -RZ, RZ, 0, 0 ;  /* 0x00000000ff187431 */ /* 0x001fe400000001ff */
[----:B------:R-:W-:Y:S01]  /*0510*/  IMAD.MOV.U32 R25, RZ, RZ, 0x1 ;  /* 0x00000001ff197424 */ /* 0x000fe200078e00ff */
[----:B------:R-:W-:Y:S05]  /*0520*/  YIELD ;  /* 0x0000000000007946 */ /* 0x000fea0003800000 */
[----:B------:R-:W2:Y:S02]  /*0530*/  ATOMG.E.CAS.STRONG.GPU PT, R24, [R10], R24, R25 ;  /* 0x000000180a1873a9 */ /* 0x000ea400001ee119 */
[----:B--2---:R-:W-:-:S02]  /*0540*/  ISETP.NE.AND P2, PT, R24, RZ, PT ;  /* 0x000000ff1800720c */ /* 0x004fc40003f45270 */
[----:B------:R-:W-:-:S11]  /*0550*/  ISETP.NE.AND P1, PT, R24, RZ, PT ;  /* 0x000000ff1800720c */ /* 0x000fd60003f25270 */
[----:B-----5:R-:W-:Y:S05]  /*0560*/  @P2 BRA `(.L_x_47) ;  /* 0x0000000000802947 */ /* 0x020fea0003800000 */
[----:B------:R-:W2:Y:S04]  /*0570*/  LDG.E.STRONG.SYS R27, desc[UR36][R12.64] ;  /* 0x000000240c1b7981 */ /* 0x000ea8000c1f5900 */
[----:B------:R-:W3:Y:S04]  /*0580*/  LDG.E R24, desc[UR36][R6.64] ;  /* 0x0000002406187981 */ /* 0x000ee8000c1e1900 */
[----:B------:R-:W3:Y:S04]  /*0590*/  LDG.E R25, desc[UR36][R8.64] ;  /* 0x0000002408197981 */ /* 0x000ee8000c1e1900 */
[----:B------:R-:W3:Y:S04]  /*05a0*/  LDG.E.STRONG.SYS R28, desc[UR36][R4.64] ;  /* 0x00000024041c7981 */ /* 0x000ee8000c1f5900 */
[----:B------:R-:W4:Y:S01]  /*05b0*/  LDG.E R26, desc[UR36][R14.64] ;  /* 0x000000240e1a7981 */ /* 0x000f22000c1e1900 */
[----:B------:R-:W-:Y:S01]  /*05c0*/  BSSY.RECONVERGENT B1, `(.L_x_48) ;  /* 0x0000017000017945 */ /* 0x000fe20003800200 */
[----:B---3--:R-:W-:-:S05]  /*05d0*/  IADD3 R29, PT, PT, R25, R28, -R24 ;  /* 0x0000001c191d7210 */ /* 0x008fca0007ffe818 */
[----:B----4-:R-:W-:-:S05]  /*05e0*/  IMAD.IADD R28, R29, 0x1, R26 ;  /* 0x000000011d1c7824 */ /* 0x010fca00078e021a */
[----:B--2---:R-:W-:-:S13]  /*05f0*/  ISETP.GT.U32.AND P2, PT, R27, R28, PT ;  /* 0x0000001c1b00720c */ /* 0x004fda0003f44070 */
[----:B------:R-:W-:Y:S05]  /*0600*/  @!P2 BRA `(.L_x_49) ;  /* 0x000000000048a947 */ /* 0x000fea0003800000 */
[----:B------:R-:W2:Y:S02]  /*0610*/  LDG.E.STRONG.SYS R27, desc[UR36][R4.64] ;  /* 0x00000024041b7981 */ /* 0x000ea4000c1f5900 */
[----:B--2---:R-:W-:-:S04]  /*0620*/  IADD3 R27, PT, PT, R25, R27, -R24 ;  /* 0x0000001b191b7210 */ /* 0x004fc80007ffe818 */
[----:B------:R-:W-:-:S05]  /*0630*/  IADD3 R27, PT, PT, R26, R27, RZ ;  /* 0x0000001b1a1b7210 */ /* 0x000fca0007ffe0ff */
[----:B------:R0:W-:Y:S01]  /*0640*/  STG.E.STRONG.SYS desc[UR36][R12.64], R27 ;  /* 0x0000001b0c007986 */ /* 0x0001e2000c115924 */
[----:B------:R-:W-:Y:S01]  /*0650*/  @!PT LDS RZ, [RZ] ;  /* 0x00000000fffff984 */ /* 0x000fe20000000800 */
[----:B------:R-:W-:Y:S01]  /*0660*/  @!PT LDS RZ, [RZ] ;  /* 0x00000000fffff984 */ /* 0x000fe20000000800 */
[----:B------:R-:W-:Y:S01]  /*0670*/  @!PT LDS RZ, [RZ] ;  /* 0x00000000fffff984 */ /* 0x000fe20000000800 */
[----:B------:R-:W-:Y:S01]  /*0680*/  @!PT LDS RZ, [RZ] ;  /* 0x00000000fffff984 */ /* 0x000fe20000000800 */
[----:B------:R-:W-:-:S00]  /*0690*/  MEMBAR.ALL.CTA ;  /* 0x0000000000007992 */ /* 0x000fc00000008000 */
[----:B------:R-:W-:Y:S06]  /*06a0*/  MEMBAR.SC.GPU ;  /* 0x0000000000007992 */ /* 0x000fec0000002000 */
[----:B------:R-:W-:-:S00]  /*06b0*/  ERRBAR ;  /* 0x00000000000079ab */ /* 0x000fc00000000000 */
[----:B------:R-:W-:Y:S06]  /*06c0*/  CGAERRBAR ;  /* 0x00000000000075ab */ /* 0x000fec0000000000 */
[----:B------:R-:W-:Y:S04]  /*06d0*/  CCTL.IVALL ;  /* 0x00000000ff00798f */ /* 0x000fe80002000000 */
[----:B------:R0:W-:Y:S04]  /*06e0*/  STG.E desc[UR36][R18.64], R17 ;  /* 0x0000001112007986 */ /* 0x0001e8000c101924 */
[----:B------:R-:W2:Y:S02]  /*06f0*/  LDG.E R24, desc[UR36][R20.64] ;  /* 0x0000002414187981 */ /* 0x000ea4000c1e1900 */
[----:B--2---:R-:W-:-:S13]  /*0700*/  ISETP.NE.AND P2, PT, R24, -0x1, PT ;  /* 0xffffffff1800780c */ /* 0x004fda0003f45270 */
[----:B------:R-:W-:-:S05]  /*0710*/  @!P2 IMAD.MOV.U32 R25, RZ, RZ, 0x1 ;  /* 0x00000001ff19a424 */ /* 0x000fca00078e00ff */
[----:B------:R0:W-:Y:S02]  /*0720*/  @!P2 STG.E desc[UR36][R22.64], R25 ;  /* 0x000000191600a986 */ /* 0x0001e4000c101924 */
.L_x_49:
[----:B------:R-:W-:Y:S05]  /*0730*/  BSYNC.RECONVERGENT B1 ;  /* 0x0000000000017941 */ /* 0x000fea0003800200 */
.L_x_48:
[----:B------:R-:W-:Y:S01]  /*0740*/  MOV R24, 0x1 ;  /* 0x0000000100187802 */ /* 0x000fe20000000f00 */
[----:B0-----:R-:W-:-:S05]  /*0750*/  IMAD.MOV.U32 R25, RZ, RZ, RZ ;  /* 0x000000ffff197224 */ /* 0x001fca00078e00ff */
[----:B------:R0:W5:Y:S02]  /*0760*/  ATOMG.E.CAS.STRONG.GPU PT, RZ, [R10], R24, R25 ;  /* 0x000000180aff73a9 */ /* 0x00016400001ee119 */
.L_x_47:
[----:B------:R-:W-:Y:S05]  /*0770*/  WARPSYNC.ALL ;  /* 0x0000000000007948 */ /* 0x000fea0003800000 */
[----:B------:R-:W-:Y:S06]  /*0780*/  BAR.SYNC.DEFER_BLOCKING 0x0 ;  /* 0x0000000000007b1d */ /* 0x000fec0000010000 */
[----:B------:R-:W-:Y:S05]  /*0790*/  @P1 BRA `(.L_x_50) ;  /* 0xfffffffc00581947 */ /* 0x000fea000383ffff */
.L_x_46:
[----:B------:R-:W-:Y:S05]  /*07a0*/  @P0 BRA `(.L_x_51) ;  /* 0xfffffff800fc0947 */ /* 0x000fea000383ffff */
.L_x_45:
[----:B------:R-:W-:Y:S05]  /*07b0*/  BSYNC.RECONVERGENT B0 ;  /* 0x0000000000007941 */ /* 0x000fea0003800200 */
.L_x_44:
[----:B------:R-:W1:Y:S02]  /*07c0*/  LDCU UR4, c[0x0][0x3f0] ;  /* 0x00007e00ff0477ac */ /* 0x000e640008000800 */
[----:B-1----:R-:W-:-:S13]  /*07d0*/  ISETP.NE.AND P0, PT, RZ, UR4, PT ;  /* 0x00000004ff007c0c */ /* 0x002fda000bf05270 */
[----:B------:R-:W-:Y:S05]  /*07e0*/  @!P0 EXIT ;  /* 0x000000000000894d */ /* 0x000fea0003800000 */
[----:B------:R-:W1:Y:S01]  /*07f0*/  LDC.64 R8, c[0x0][0x3f8] ;  /* 0x0000fe00ff087b82 */ /* 0x000e620000000a00 */
[C---:B------:R-:W-:Y:S01]  /*0800*/  ISETP.NE.AND P0, PT, R17.reuse, R0, PT ;  /* 0x000000001100720c */ /* 0x040fe20003f05270 */
[----:B-1----:R-:W-:-:S12]  /*0810*/  IMAD.WIDE R8, R17, 0x4, R8 ;  /* 0x0000000411087825 */ /* 0x002fd800078e0208 */
[----:B------:R-:W2:Y:S04]  /*0820*/  @P0 LDG.E R2, desc[UR36][R8.64+0x4] ;  /* 0x0000042408020981 */ /* 0x000ea8000c1e1900 */
[----:B------:R-:W2:Y:S02]  /*0830*/  LDG.E R3, desc[UR36][R8.64] ;  /* 0x0000002408037981 */ /* 0x000ea4000c1e1900 */
[----:B--2---:R-:W-:-:S13]  /*0840*/  ISETP.GE.AND P0, PT, R3, R2, PT ;  /* 0x000000020300720c */ /* 0x004fda0003f06270 */
[----:B------:R-:W-:Y:S05]  /*0850*/  @P0 EXIT ;  /* 0x000000000000094d */ /* 0x000fea0003800000 */
.L_x_57:
[----:B------:R-:W1:Y:S02]  /*0860*/  LDC.64 R8, c[0x0][0x400] ;  /* 0x00010000ff087b82 */ /* 0x000e640000000a00 */
[----:B-1----:R-:W-:-:S05]  /*0870*/  IMAD.WIDE R8, R3, 0x4, R8 ;  /* 0x0000000403087825 */ /* 0x002fca00078e0208 */
[----:B0-----:R-:W2:Y:S01]  /*0880*/  LDG.E R23, desc[UR36][R8.64] ;  /* 0x0000002408177981 */ /* 0x001ea2000c1e1900 */
[----:B------:R-:W-:Y:S01]  /*0890*/  MOV R27, R3 ;  /* 0x00000003001b7202 */ /* 0x000fe20000000f00 */
[----:B------:R-:W-:-:S05]  /*08a0*/  VIADD R3, R3, 0x1 ;  /* 0x0000000103037836 */ /* 0x000fca0000000000 */
[----:B------:R-:W-:Y:S02]  /*08b0*/  ISETP.NE.AND P0, PT, R3, R2, PT ;  /* 0x000000020300720c */ /* 0x000fe40003f05270 */
[----:B--2---:R-:W-:-:S13]  /*08c0*/  ISETP.GE.AND P1, PT, R23, RZ, PT ;  /* 0x000000ff1700720c */ /* 0x004fda0003f26270 */
[----:B------:R-:W-:Y:S05]  /*08d0*/  @!P1 BRA `(.L_x_52) ;  /* 0x0000000000e09947 */ /* 0x000fea0003800000 */
[----:B------:R-:W1:Y:S08]  /*08e0*/  LDC.64 R12, c[0x0][0x390] ;  /* 0x0000e400ff0c7b82 */ /* 0x000e700000000a00 */
[----:B0-----:R-:W0:Y:S08]  /*08f0*/  LDC.64 R10, c[0x0][0x3b8] ;  /* 0x0000ee00ff0a7b82 */ /* 0x001e300000000a00 */
[----:B------:R-:W2:Y:S08]  /*0900*/  LDC.64 R8, c[0x4][0x8] ;  /* 0x01000200ff087b82 */ /* 0x000eb00000000a00 */
[----:B------:R-:W3:Y:S01]  /*0910*/  LDC.64 R20, c[0x0][0x398] ;  /* 0x0000e600ff147b82 */ /* 0x000ee20000000a00 */
[----:B-1----:R-:W-:-:S07]  /*0920*/  IMAD.WIDE R12, R27, 0x4, R12 ;  /* 0x000000041b0c7825 */ /* 0x002fce00078e020c */
[----:B------:R-:W1:Y:S01]  /*0930*/  LDC.64 R24, c[0x0][0x3a0] ;  /* 0x0000e800ff187b82 */ /* 0x000e620000000a00 */
[----:B0-----:R-:W-:-:S07]  /*0940*/  IMAD.WIDE.U32 R10, R23, 0x4, R10 ;  /* 0x00000004170a7825 */ /* 0x001fce00078e000a */
[----:B------:R-:W0:Y:S01]  /*0950*/  LDC.64 R14, c[0x0][0x3c8] ;  /* 0x0000f200ff0e7b82 */ /* 0x000e220000000a00 */
[----:B--2---:R-:W-:-:S07]  /*0960*/  IMAD.WIDE.U32 R8, R23, 0x4, R8 ;  /* 0x0000000417087825 */ /* 0x004fce00078e0008 */
[----:B------:R-:W2:Y:S01]  /*0970*/  LDC.64 R18, c[0x0][0x3e0] ;  /* 0x0000f800ff127b82 */ /* 0x000ea20000000a00 */
[----:B---3--:R-:W-:-:S04]  /*0980*/  IMAD.WIDE.U32 R20, R23, 0x4, R20 ;  /* 0x0000000417147825 */ /* 0x008fc800078e0014 */
[----:B-1----:R-:W-:-:S04]  /*0990*/  IMAD.WIDE.U32 R24, R23, 0x4, R24 ;  /* 0x0000000417187825 */ /* 0x002fc800078e0018 */
[----:B0-----:R-:W-:-:S04]  /*09a0*/  IMAD.WIDE.U32 R14, R23, 0x4, R14 ;  /* 0x00000004170e7825 */ /* 0x001fc800078e000e */
[----:B--2---:R-:W-:-:S07]  /*09b0*/  IMAD.WIDE.U32 R18, R23, 0x4, R18 ;  /* 0x0000000417127825 */ /* 0x004fce00078e0012 */
.L_x_56:
[----:B0-----:R-:W-:Y:S02]  /*09c0*/  HFMA2 R23, -RZ, RZ, 0, 5.9604644775390625e-08 ;  /* 0x00000001ff177431 */ /* 0x001fe400000001ff */
[----:B------:R-:W-:Y:S01]  /*09d0*/  IMAD.MOV.U32 R22, RZ, RZ, RZ ;  /* 0x000000ffff167224 */ /* 0x000fe200078e00ff */
[----:B------:R-:W-:Y:S05]  /*09e0*/  YIELD ;  /* 0x0000000000007946 */ /* 0x000fea0003800000 */
[----:B------:R-:W2:Y:S02]  /*09f0*/  ATOMG.E.CAS.STRONG.GPU PT, R0, [R10], R22, R23 ;  /* 0x000000160a0073a9 */ /* 0x000ea400001ee117 */
[----:B--2---:R-:W-:-:S02]  /*0a00*/  ISETP.NE.AND P2, PT, R0, RZ, PT ;  /* 0x000000ff0000720c */ /* 0x004fc40003f45270 */
[----:B------:R-:W-:-:S11]  /*0a10*/  ISETP.NE.AND P1, PT, R0, RZ, PT ;  /* 0x000000ff0000720c */ /* 0x000fd60003f25270 */
[----:B------:R-:W-:Y:S05]  /*0a20*/  @P2 BRA `(.L_x_53) ;  /* 0x0000000000802947 */ /* 0x000fea0003800000 */
[----:B------:R-:W2:Y:S04]  /*0a30*/  LDG.E.STRONG.SYS R16, desc[UR36][R8.64] ;  /* 0x0000002408107981 */ /* 0x000ea8000c1f5900 */
[----:B------:R-:W3:Y:S04]  /*0a40*/  LDG.E R23, desc[UR36][R6.64] ;  /* 0x0000002406177981 */ /* 0x000ee8000c1e1900 */
[----:B------:R-:W3:Y:S04]  /*0a50*/  LDG.E R26, desc[UR36][R12.64] ;  /* 0x000000240c1a7981 */ /* 0x000ee8000c1e1900 */
[----:B------:R-:W3:Y:S04]  /*0a60*/  LDG.E.STRONG.SYS R22, desc[UR36][R4.64] ;  /* 0x0000002404167981 */ /* 0x000ee8000c1f5900 */
[----:B------:R-:W4:Y:S01]  /*0a70*/  LDG.E R0, desc[UR36][R20.64] ;  /* 0x0000002414007981 */ /* 0x000f22000c1e1900 */
[----:B------:R-:W-:Y:S01]  /*0a80*/  BSSY.RECONVERGENT B0, `(.L_x_54) ;  /* 0x0000017000007945 */ /* 0x000fe20003800200 */
[----:B---3--:R-:W-:-:S04]  /*0a90*/  IADD3 R27, PT, PT, R26, R22, -R23 ;  /* 0x000000161a1b7210 */ /* 0x008fc80007ffe817 */
[----:B----4-:R-:W-:-:S04]  /*0aa0*/  IADD3 R27, PT, PT, R27, R0, RZ ;  /* 0x000000001b1b7210 */ /* 0x010fc80007ffe0ff */
[----:B--2---:R-:W-:-:S13]  /*0ab0*/  ISETP.GT.U32.AND P2, PT, R16, R27, PT ;  /* 0x0000001b1000720c */ /* 0x004fda0003f44070 */
[----:B------:R-:W-:Y:S05]  /*0ac0*/  @!P2 BRA `(.L_x_55) ;  /* 0x000000000048a947 */ /* 0x000fea0003800000 */
[----:B------:R-:W2:Y:S02]  /*0ad0*/  LDG.E.STRONG.SYS R16, desc[UR36][R4.64] ;  /* 0x0000002404107981 */ /* 0x000ea4000c1f5900 */
[----:B--2---:R-:W-:-:S05]  /*0ae0*/  IADD3 R23, PT, PT, R26, R16, -R23 ;  /* 0x000000101a177210 */ /* 0x004fca0007ffe817 */
[----:B------:R-:W-:-:S05]  /*0af0*/  IMAD.IADD R23, R0, 0x1, R23 ;  /* 0x0000000100177824 */ /* 0x000fca00078e0217 */
        /* <DEDUP_REMOVED lines=13> */
[----:B0-----:R-:W-:-:S05]  /*0bd0*/  @!P2 MOV R23, 0x1 ;  /* 0x000000010017a802 */ /* 0x001fca0000000f00 */
[----:B------:R1:W-:Y:S02]  /*0be0*/  @!P2 STG.E desc[UR36][R18.64], R23 ;  /* 0x000000171200a986 */ /* 0x0003e4000c101924 */
.L_x_55:
[----:B------:R-:W-:Y:S05]  /*0bf0*/  BSYNC.RECONVERGENT B0 ;  /* 0x0000000000007941 */ /* 0x000fea0003800200 */
.L_x_54:
[----:B-1----:R-:W-:Y:S02]  /*0c00*/  HFMA2 R23, -RZ, RZ, 0, 0 ;  /* 0x00000000ff177431 */ /* 0x002fe400000001ff */
[----:B------:R-:W-:-:S05]  /*0c10*/  IMAD.MOV.U32 R22, RZ, RZ, 0x1 ;  /* 0x00000001ff167424 */ /* 0x000fca00078e00ff */
[----:B------:R0:W5:Y:S02]  /*0c20*/  ATOMG.E.CAS.STRONG.GPU PT, RZ, [R10], R22, R23 ;  /* 0x000000160aff73a9 */ /* 0x00016400001ee117 */
.L_x_53:
[----:B------:R-:W-:Y:S05]  /*0c30*/  WARPSYNC.ALL ;  /* 0x0000000000007948 */ /* 0x000fea0003800000 */
[----:B------:R-:W-:Y:S06]  /*0c40*/  BAR.SYNC.DEFER_BLOCKING 0x0 ;  /* 0x0000000000007b1d */ /* 0x000fec0000010000 */
[----:B------:R-:W-:Y:S05]  /*0c50*/  @P1 BRA `(.L_x_56) ;  /* 0xfffffffc00581947 */ /* 0x000fea000383ffff */
.L_x_52:
[----:B------:R-:W-:Y:S05]  /*0c60*/  @P0 BRA `(.L_x_57) ;  /* 0xfffffff800fc0947 */ /* 0x000fea000383ffff */
[----:B------:R-:W-:Y:S05]  /*0c70*/  EXIT ;  /* 0x000000000000794d */ /* 0x000fea0003800000 */
.L_x_58:
        /* <DEDUP_REMOVED lines=16> */
.L_x_75:


//--------------------- .text._Z10extractMinPiS_S_S_ii --------------------------
	.section	.text._Z10extractMinPiS_S_S_ii,"ax",@progbits
	.align	128
        .global         _Z10extractMinPiS_S_S_ii
        .type           _Z10extractMinPiS_S_S_ii,@function
        .size           _Z10extractMinPiS_S_S_ii,(.L_x_76 - _Z10extractMinPiS_S_S_ii)
        .other          _Z10extractMinPiS_S_S_ii,@"STO_CUDA_ENTRY STV_DEFAULT"
_Z10extractMinPiS_S_S_ii:
.text._Z10extractMinPiS_S_S_ii:
        /* <DEDUP_REMOVED lines=18> */
[----:B0-----:R-:W-:-:S02]  /*0120*/  IADD3 R7, PT, PT, R0, -0x1, R7 ;  /* 0xffffffff00077810 */ /* 0x001fc40007ffe007 */
[----:B-1----:R-:W-:Y:S02]  /*0130*/  IADD3 R4, PT, PT, R6, 0xffffffe, RZ ;  /* 0x0ffffffe06047810 */ /* 0x002fe40007ffe0ff */
[----:B------:R-:W-:-:S03]  /*0140*/  IABS R6, R7 ;  /* 0x0000000700067213 */ /* 0x000fc60000000000 */
[----:B------:R0:W1:Y:S01]  /*0150*/  F2I.FTZ.U32.TRUNC.NTZ R5, R4 ;  /* 0x0000000400057305 */ /* 0x000062000021f000 */
[----:B------:R-:W-:-:S04]  /*0160*/  LOP3.LUT R7, R7, R0, RZ, 0x3c, !PT ;  /* 0x0000000007077212 */ /* 0x000fc800078e3cff */
[----:B------:R-:W-:Y:S01]  /*0170*/  ISETP.GE.AND P1, PT, R7, RZ, PT ;  /* 0x000000ff0700720c */ /* 0x000fe20003f26270 */
[----:B0-----:R-:W-:Y:S02]  /*0180*/  HFMA2 R4, -RZ, RZ, 0, 0 ;  /* 0x00000000ff047431 */ /* 0x001fe400000001ff */
[----:B-1----:R-:W-:-:S04]  /*0190*/  IMAD.MOV R8, RZ, RZ, -R5 ;  /* 0x000000ffff087224 */ /* 0x002fc800078e0a05 */
[----:B------:R-:W-:-:S04]  /*01a0*/  IMAD R15, R8, R13, RZ ;  /* 0x0000000d080f7224 */ /* 0x000fc800078e02ff */
[----:B------:R-:W-:-:S06]  /*01b0*/  IMAD.HI.U32 R5, R5, R15, R4 ;  /* 0x0000000f05057227 */ /* 0x000fcc00078e0004 */
        /* <DEDUP_REMOVED lines=8> */
[----:B------:R-:W-:-:S13]  /*0240*/  ISETP.GE.U32.AND P0, PT, R4, R13, PT ;  /* 0x0000000d0400720c */ /* 0x000fda0003f06070 */
[----:B------:R-:W-:-:S05]  /*0250*/  @P0 IADD3 R5, PT, PT, R5, 0x1, RZ ;  /* 0x0000000105050810 */ /* 0x000fca0007ffe0ff */
[----:B------:R-:W-:Y:S01]  /*0260*/  @!P1 IMAD.MOV R5, RZ, RZ, -R5 ;  /* 0x000000ffff059224 */ /* 0x000fe200078e0a05 */
[----:B------:R-:W-:-:S05]  /*0270*/  @!P2 LOP3.LUT R5, RZ, R0, RZ, 0x33, !PT ;  /* 0x00000000ff05a212 */ /* 0x000fca00078e33ff */
[----:B------:R-:W-:-:S05]  /*0280*/  IMAD R5, R9, R5, RZ ;  /* 0x0000000509057224 */ /* 0x000fca00078e02ff */
[C---:B------:R-:W-:Y:S01]  /*0290*/  IADD3 R0, PT, PT, R5.reuse, -0x1, RZ ;  /* 0xffffffff05007810 */ /* 0x040fe20007ffe0ff */
[----:B0-----:R-:W-:-:S04]  /*02a0*/  IMAD.WIDE R4, R5, 0x4, R6 ;  /* 0x0000000405047825 */ /* 0x001fc800078e0206 */
[----:B------:R-:W-:Y:S01]  /*02b0*/  IMAD.IADD R11, R11, 0x1, R0 ;  /* 0x000000010b0b7824 */ /* 0x000fe200078e0200 */
[----:B------:R0:W5:Y:S03]  /*02c0*/  LDG.E.STRONG.SYS R10, desc[UR4][R4.64] ;  /* 0x00000004040a7981 */ /* 0x000166000c1f5900 */
[----:B------:R-:W-:-:S06]  /*02d0*/  IMAD.WIDE R6, R11, 0x4, R6 ;  /* 0x000000040b067825 */ /* 0x000fcc00078e0206 */
[----:B------:R-:W2:Y:S04]  /*02e0*/  LDG.E.STRONG.SYS R7, desc[UR4][R6.64] ;  /* 0x0000000406077981 */ /* 0x000ea8000c1f5900 */
[----:B--2---:R0:W-:Y:S04]  /*02f0*/  STG.E.STRONG.SYS desc[UR4][R4.64], R7 ;  /* 0x0000000704007986 */ /* 0x0041e8000c115904 */
[----:B------:R-:W2:Y:S01]  /*0300*/  LDG.E R8, desc[UR4][R2.64] ;  /* 0x0000000402087981 */ /* 0x000ea2000c1e1900 */
[----:B------:R-:W-:Y:S01]  /*0310*/  BSSY B0, `(.L_x_59) ;  /* 0x0000057000007945 */ /* 0x000fe20003800000 */
[----:B--2---:R-:W-:-:S05]  /*0320*/  IADD3 R11, PT, PT, R8, -0x1, RZ ;  /* 0xffffffff080b7810 */ /* 0x004fca0007ffe0ff */
[----:B------:R0:W-:Y:S01]  /*0330*/  STG.E desc[UR4][R2.64], R11 ;  /* 0x0000000b02007986 */ /* 0x0001e2000c101904 */
[----:B------:R-:W-:-:S13]  /*0340*/  ISETP.GE.AND P0, PT, R8, 0x3, PT ;  /* 0x000000030800780c */ /* 0x000fda0003f06270 */
[----:B0-----:R-:W-:Y:S05]  /*0350*/  @!P0 BRA `(.L_x_60) ;  /* 0x0000000400488947 */ /* 0x001fea0003800000 */
[----:B------:R-:W0:Y:S01]  /*0360*/  LDC.64 R6, c[0x4][0x8] ;  /* 0x01000200ff067b82 */ /* 0x000e220000000a00 */
[----:B------:R-:W-:Y:S01]  /*0370*/  IMAD.MOV.U32 R12, RZ, RZ, R11 ;  /* 0x000000ffff0c7224 */ /* 0x000fe200078e000b */
[----:B------:R-:W-:Y:S01]  /*0380*/  MOV R15, RZ ;  /* 0x000000ff000f7202 */ /* 0x000fe20000000f00 */
[----:B------:R-:W-:Y:S01]  /*0390*/  IMAD.MOV.U32 R11, RZ, RZ, 0x1 ;  /* 0x00000001ff0b7424 */ /* 0x000fe200078e00ff */
[----:B------:R-:W-:-:S04]  /*03a0*/  MOV R19, RZ ;  /* 0x000000ff00137202 */ /* 0x000fc80000000f00 */
[----:B------:R-:W1:Y:S03]  /*03b0*/  LDC.64 R8, c[0x4][0x10] ;  /* 0x01000400ff087b82 */ /* 0x000e660000000a00 */
.L_x_65:
[----:B------:R-:W-:Y:S01]  /*03c0*/  VIADD R17, R15, 0x2 ;  /* 0x000000020f117836 */ /* 0x000fe20000000000 */
[----:B------:R-:W-:Y:S05]  /*03d0*/  YIELD ;  /* 0x0000000000007946 */ /* 0x000fea0003800000 */
[----:B------:R-:W-:Y:S01]  /*03e0*/  ISETP.GE.AND P0, PT, R17, R12, PT ;  /* 0x0000000c1100720c */ /* 0x000fe20003f06270 */
[----:B------:R-:W-:-:S12]  /*03f0*/  BSSY.RELIABLE B1, `(.L_x_61) ;  /* 0x0000043000017945 */ /* 0x000fd80003800100 */
[----:B------:R-:W-:Y:S05]  /*0400*/  @!P0 BRA `(.L_x_62) ;  /* 0x0000000000488947 */ /* 0x000fea0003800000 */
[----:B------:R-:W-:-:S05]  /*0410*/  IMAD.WIDE R12, R19, 0x4, R4 ;  /* 0x00000004130c7825 */ /* 0x000fca00078e0204 */
[----:B------:R-:W0:Y:S01]  /*0420*/  LDG.E.STRONG.SYS R15, desc[UR4][R12.64] ;  /* 0x000000040c0f7981 */ /* 0x000e22000c1f5900 */
[----:B------:R-:W-:Y:S01]  /*0430*/  IADD3 R19, PT, PT, R0, R17, RZ ;  /* 0x0000001100137210 */ /* 0x000fe20007ffe0ff */
[----:B0-----:R-:W-:-:S04]  /*0440*/  IMAD.WIDE R16, R15, 0x4, R6 ;  /* 0x000000040f107825 */ /* 0x001fc800078e0206 */
[----:B-1----:R-:W-:Y:S02]  /*0450*/  IMAD.WIDE R14, R19, 0x4, R8 ;  /* 0x00000004130e7825 */ /* 0x002fe400078e0208 */
[----:B------:R-:W2:Y:S04]  /*0460*/  LDG.E.STRONG.SYS R16, desc[UR4][R16.64] ;  /* 0x0000000410107981 */ /* 0x000ea8000c1f5900 */
[----:B------:R-:W3:Y:S02]  /*0470*/  LDG.E.STRONG.SYS R19, desc[UR4][R14.64] ;  /* 0x000000040e137981 */ /* 0x000ee4000c1f5900 */
[----:B---3--:R-:W-:-:S06]  /*0480*/  IMAD.WIDE R18, R19, 0x4, R6 ;  /* 0x0000000413127825 */ /* 0x008fcc00078e0206 */
[----:B------:R-:W2:Y:S02]  /*0490*/  LDG.E.STRONG.SYS R19, desc[UR4][R18.64] ;  /* 0x0000000412137981 */ /* 0x000ea4000c1f5900 */
[----:B--2---:R-:W-:-:S13]  /*04a0*/  ISETP.GT.AND P0, PT, R16, R19, PT ;  /* 0x000000131000720c */ /* 0x004fda0003f04270 */
[----:B------:R-:W-:Y:S05]  /*04b0*/  @!P0 BREAK.RELIABLE B1 ;  /* 0x0000000000018942 */ /* 0x000fea0003800100 */
[----:B------:R-:W-:Y:S05]  /*04c0*/  @!P0 BRA `(.L_x_60) ;  /* 0x0000000000ec8947 */ /* 0x000fea0003800000 */
[----:B------:R-:W2:Y:S04]  /*04d0*/  LDG.E.STRONG.SYS R17, desc[UR4][R14.64] ;  /* 0x000000040e117981 */ /* 0x000ea8000c1f5900 */
[----:B------:R-:W3:Y:S01]  /*04e0*/  LDG.E.STRONG.SYS R21, desc[UR4][R12.64] ;  /* 0x000000040c157981 */ /* 0x000ee2000c1f5900 */
[----:B------:R-:W-:-:S03]  /*04f0*/  MOV R19, R11 ;  /* 0x0000000b00137202 */ /* 0x000fc60000000f00 */
[----:B---3--:R4:W-:Y:S04]  /*0500*/  STG.E.STRONG.SYS desc[UR4][R14.64], R21 ;  /* 0x000000150e007986 */ /* 0x0089e8000c115904 */
[----:B--2---:R4:W-:Y:S01]  /*0510*/  STG.E.STRONG.SYS desc[UR4][R12.64], R17 ;  /* 0x000000110c007986 */ /* 0x0049e2000c115904 */
[----:B------:R-:W-:Y:S05]  /*0520*/  BRA `(.L_x_63) ;  /* 0x0000000000bc7947 */ /* 0x000fea0003800000 */
.L_x_62:
[----:B------:R-:W-:-:S05]  /*0530*/  IMAD.WIDE R12, R19, 0x4, R4 ;  /* 0x00000004130c7825 */ /* 0x000fca00078e0204 */
[----:B------:R-:W0:Y:S01]  /*0540*/  LDG.E.STRONG.SYS R19, desc[UR4][R12.64] ;  /* 0x000000040c137981 */ /* 0x000e22000c1f5900 */
[----:B------:R-:W-:-:S04]  /*0550*/  IMAD.WIDE R14, R15, 0x4, R4 ;  /* 0x000000040f0e7825 */ /* 0x000fc800078e0204 */
[----:B0-----:R-:W-:-:S06]  /*0560*/  IMAD.WIDE R18, R19, 0x4, R6 ;  /* 0x0000000413127825 */ /* 0x001fcc00078e0206 */
[----:B------:R-:W2:Y:S04]  /*0570*/  LDG.E.STRONG.SYS R18, desc[UR4][R18.64] ;  /* 0x0000000412127981 */ /* 0x000ea8000c1f5900 */
[----:B------:R-:W3:Y:S02]  /*0580*/  LDG.E.STRONG.SYS R21, desc[UR4][R14.64+0x4] ;  /* 0x000004040e157981 */ /* 0x000ee4000c1f5900 */
[----:B---3--:R-:W-:-:S06]  /*0590*/  IMAD.WIDE R20, R21, 0x4, R6 ;  /* 0x0000000415147825 */ /* 0x008fcc00078e0206 */
[----:B------:R-:W2:Y:S02]  /*05a0*/  LDG.E.STRONG.SYS R21, desc[UR4][R20.64] ;  /* 0x0000000414157981 */ /* 0x000ea4000c1f5900 */
[----:B--2---:R-:W-:-:S13]  /*05b0*/  ISETP.GT.AND P0, PT, R18, R21, PT ;  /* 0x000000151200720c */ /* 0x004fda0003f04270 */
[----:B------:R-:W-:Y:S05]  /*05c0*/  @!P0 BRA `(.L_x_64) ;  /* 0x0000000000388947 */ /* 0x000fea0003800000 */
[----:B------:R-:W2:Y:S02]  /*05d0*/  LDG.E.STRONG.SYS R19, desc[UR4][R14.64+0x4] ;  /* 0x000004040e137981 */ /* 0x000ea4000c1f5900 */
[----:B--2---:R-:W-:-:S06]  /*05e0*/  IMAD.WIDE R18, R19, 0x4, R6 ;  /* 0x0000000413127825 */ /* 0x004fcc00078e0206 */
[----:B------:R-:W2:Y:S04]  /*05f0*/  LDG.E.STRONG.SYS R18, desc[UR4][R18.64] ;  /* 0x0000000412127981 */ /* 0x000ea8000c1f5900 */
[----:B------:R-:W3:Y:S02]  /*0600*/  LDG.E.STRONG.SYS R21, desc[UR4][R14.64+0x8] ;  /* 0x000008040e157981 */ /* 0x000ee4000c1f5900 */
[----:B---3--:R-:W-:-:S06]  /*0610*/  IMAD.WIDE R20, R21, 0x4, R6 ;  /* 0x0000000415147825 */ /* 0x008fcc00078e0206 */
[----:B------:R-:W2:Y:S02]  /*0620*/  LDG.E.STRONG.SYS R21, desc[UR4][R20.64] ;  /* 0x0000000414157981 */ /* 0x000ea4000c1f5900 */
[----:B--2---:R-:W-:-:S13]  /*0630*/  ISETP.GT.AND P0, PT, R18, R21, PT ;  /* 0x000000151200720c */ /* 0x004fda0003f04270 */
[----:B------:R-:W-:Y:S05]  /*0640*/  @P0 BRA `(.L_x_64) ;  /* 0x0000000000180947 */ /* 0x000fea0003800000 */
[----:B------:R-:W2:Y:S04]  /*0650*/  LDG.E.STRONG.SYS R17, desc[UR4][R14.64+0x4] ;  /* 0x000004040e117981 */ /* 0x000ea8000c1f5900 */
[----:B------:R-:W3:Y:S01]  /*0660*/  LDG.E.STRONG.SYS R21, desc[UR4][R12.64] ;  /* 0x000000040c157981 */ /* 0x000ee2000c1f5900 */
[----:B------:R-:W-:-:S03]  /*0670*/  IMAD.MOV.U32 R19, RZ, RZ, R11 ;  /* 0x000000ffff137224 */ /* 0x000fc600078e000b */
[----:B---3--:R3:W-:Y:S04]  /*0680*/  STG.E.STRONG.SYS desc[UR4][R14.64+0x4], R21 ;  /* 0x000004150e007986 */ /* 0x0087e8000c115904 */
[----:B--2---:R3:W-:Y:S01]  /*0690*/  STG.E.STRONG.SYS desc[UR4][R12.64], R17 ;  /* 0x000000110c007986 */ /* 0x0047e2000c115904 */
[----:B------:R-:W-:Y:S05]  /*06a0*/  BRA `(.L_x_63) ;  /* 0x00000000005c7947 */ /* 0x000fea0003800000 */
.L_x_64:
[----:B------:R-:W2:Y:S02]  /*06b0*/  LDG.E.STRONG.SYS R19, desc[UR4][R12.64] ;  /* 0x000000040c137981 */ /* 0x000ea4000c1f5900 */
[----:B--2---:R-:W-:-:S06]  /*06c0*/  IMAD.WIDE R18, R19, 0x4, R6 ;  /* 0x0000000413127825 */ /* 0x004fcc00078e0206 */
[----:B------:R-:W2:Y:S04]  /*06d0*/  LDG.E.STRONG.SYS R18, desc[UR4][R18.64] ;  /* 0x0000000412127981 */ /* 0x000ea8000c1f5900 */
[----:B------:R-:W3:Y:S02]  /*06e0*/  LDG.E.STRONG.SYS R21, desc[UR4][R14.64+0x8] ;  /* 0x000008040e157981 */ /* 0x000ee4000c1f5900 */
[----:B---3--:R-:W-:-:S06]  /*06f0*/  IMAD.WIDE R20, R21, 0x4, R6 ;  /* 0x0000000415147825 */ /* 0x008fcc00078e0206 */
[----:B------:R-:W2:Y:S02]  /*0700*/  LDG.E.STRONG.SYS R21, desc[UR4][R20.64] ;  /* 0x0000000414157981 */ /* 0x000ea4000c1f5900 */
[----:B--2---:R-:W-:-:S13]  /*0710*/  ISETP.GT.AND P0, PT, R18, R21, PT ;  /* 0x000000151200720c */ /* 0x004fda0003f04270 */
[----:B------:R-:W-:Y:S05]  /*0720*/  @!P0 BREAK.RELIABLE B1 ;  /* 0x0000000000018942 */ /* 0x000fea0003800100 */
        /* <DEDUP_REMOVED lines=8> */
[----:B------:R-:W-:Y:S05]  /*07b0*/  @P0 BREAK.RELIABLE B1 ;  /* 0x0000000000010942 */ /* 0x000fea0003800100 */
[----:B------:R-:W-:Y:S05]  /*07c0*/  @P0 BRA `(.L_x_60) ;  /* 0x00000000002c0947 */ /* 0x000fea0003800000 */
[----:B------:R-:W2:Y:S04]  /*07d0*/  LDG.E.STRONG.SYS R11, desc[UR4][R14.64+0x8] ;  /* 0x000008040e0b7981 */ /* 0x000ea8000c1f5900 */
[----:B------:R-:W3:Y:S01]  /*07e0*/  LDG.E.STRONG.SYS R21, desc[UR4][R12.64] ;  /* 0x000000040c157981 */ /* 0x000ee2000c1f5900 */
[----:B------:R-:W-:-:S03]  /*07f0*/  MOV R19, R17 ;  /* 0x0000001100137202 */ /* 0x000fc60000000f00 */
[----:B---3--:R0:W-:Y:S04]  /*0800*/  STG.E.STRONG.SYS desc[UR4][R14.64+0x8], R21 ;  /* 0x000008150e007986 */ /* 0x0081e8000c115904 */
[----:B--2---:R0:W-:Y:S02]  /*0810*/  STG.E.STRONG.SYS desc[UR4][R12.64], R11 ;  /* 0x0000000b0c007986 */ /* 0x0041e4000c115904 */
.L_x_63:
[----:B------:R-:W-:Y:S05]  /*0820*/  BSYNC.RELIABLE B1 ;  /* 0x0000000000017941 */ /* 0x000fea0003800100 */
.L_x_61:
[----:B0--34-:R-:W2:Y:S01]  /*0830*/  LDG.E R12, desc[UR4][R2.64] ;  /* 0x00000004020c7981 */ /* 0x019ea2000c1e1900 */
[----:B------:R-:W-:-:S05]  /*0840*/  SHF.L.U32 R15, R19, 0x1, RZ ;  /* 0x00000001130f7819 */ /* 0x000fca00000006ff */
[----:B------:R-:W-:-:S05]  /*0850*/  VIADD R11, R15, 0x1 ;  /* 0x000000010f0b7836 */ /* 0x000fca0000000000 */
[----:B--2---:R-:W-:-:S13]  /*0860*/  ISETP.GE.AND P0, PT, R11, R12, PT ;  /* 0x0000000c0b00720c */ /* 0x004fda0003f06270 */
[----:B------:R-:W-:Y:S05]  /*0870*/  @!P0 BRA `(.L_x_65) ;  /* 0xfffffff800d08947 */ /* 0x000fea000383ffff */
.L_x_60:
[----:B------:R-:W-:Y:S05]  /*0880*/  BSYNC B0 ;  /* 0x0000000000007941 */ /* 0x000fea0003800000 */
.L_x_59:
[----:B------:R-:W0:Y:S01]  /*0890*/  S2R R7, SR_LANEID ;  /* 0x0000000000077919 */ /* 0x000e220000000000 */
[----:B------:R-:W-:Y:S01]  /*08a0*/  VOTEU.ANY UR6, UPT, PT ;  /* 0x0000000000067886 */ /* 0x000fe200038e0100 */
[----:B------:R-:W2:Y:S01]  /*08b0*/  LDC.64 R2, c[0x0][0x398] ;  /* 0x0000e600ff027b82 */ /* 0x000ea20000000a00 */
[----:B------:R-:W0:Y:S01]  /*08c0*/  FLO.U32 R0, UR6 ;  /* 0x0000000600007d00 */ /* 0x000e2200080e0000 */
[----:B------:R-:W-:-:S06]  /*08d0*/  MOV R13, 0xffffffff ;  /* 0xffffffff000d7802 */ /* 0x000fcc0000000f00 */
[----:B------:R-:W3:Y:S01]  /*08e0*/  LDC.64 R4, c[0x0][0x390] ;  /* 0x0000e400ff047b82 */ /* 0x000ee20000000a00 */
[----:B------:R-:W3:Y:S01]  /*08f0*/  POPC R11, UR6 ;  /* 0x00000006000b7d09 */ /* 0x000ee20008000000 */
[----:B--2--5:R-:W-:-:S05]  /*0900*/  IMAD.WIDE R2, R10, 0x4, R2 ;  /* 0x000000040a027825 */ /* 0x024fca00078e0202 */
[----:B------:R-:W-:Y:S01]  /*0910*/  STG.E desc[UR4][R2.64], R13 ;  /* 0x0000000d02007986 */ /* 0x000fe2000c101904 */
[----:B0-----:R-:W-:Y:S02]  /*0920*/  ISETP.EQ.U32.AND P0, PT, R0, R7, PT ;  /* 0x000000070000720c */ /* 0x001fe40003f02070 */
[----:B------:R-:W0:Y:S11]  /*0930*/  LDC.64 R6, c[0x0][0x388] ;  /* 0x0000e200ff067b82 */ /* 0x000e360000000a00 */
[----:B---3--:R-:W2:Y:S01]  /*0940*/  @P0 ATOMG.E.ADD.STRONG.GPU PT, R5, desc[UR4][R4.64], R11 ;  /* 0x8000000b040509a8 */ /* 0x008ea200081ef104 */
[----:B-1----:R-:W1:Y:S02]  /*0950*/  S2R R8, SR_LTMASK ;  /* 0x0000000000087919 */ /* 0x002e640000003900 */
[----:B-1----:R-:W-:-:S06]  /*0960*/  LOP3.LUT R8, R8, UR6, RZ, 0xc0, !PT ;  /* 0x0000000608087c12 */ /* 0x002fcc000f8ec0ff */
[----:B------:R-:W1:Y:S01]  /*0970*/  POPC R8, R8 ;  /* 0x0000000800087309 */ /* 0x000e620000000000 */
[----:B--2---:R-:W1:Y:S02]  /*0980*/  SHFL.IDX PT, R9, R5, R0, 0x1f ;  /* 0x00001f0005097589 */ /* 0x004e6400000e0000 */
[----:B-1----:R-:W-:-:S05]  /*0990*/  IADD3 R9, PT, PT, R9, R8, RZ ;  /* 0x0000000809097210 */ /* 0x002fca0007ffe0ff */
[----:B0-----:R-:W-:-:S05]  /*09a0*/  IMAD.WIDE R6, R9, 0x4, R6 ;  /* 0x0000000409067825 */ /* 0x001fca00078e0206 */
[----:B------:R-:W-:Y:S01]  /*09b0*/  STG.E desc[UR4][R6.64], R10 ;  /* 0x0000000a06007986 */ /* 0x000fe2000c101904 */
[----:B------:R-:W-:Y:S05]  /*09c0*/  EXIT ;  /* 0x000000000000794d */ /* 0x000fea0003800000 */
.L_x_66:
        /* <DEDUP_REMOVED lines=11> */
.L_x_76:


//--------------------- .nv.global.init           --------------------------
	.section	.nv.global.init,"aw",@progbits
.nv.global.init:
	.type		$str,@object
	.size		$str,($str$6 - $str)
$str:
        /*0000*/ 	.byte	0x66, 0x6f, 0x75, 0x6e, 0x64, 0x20, 0x25, 0x64, 0x0a, 0x00
	.type		$str$6,@object
	.size		$str$6,(.L_3 - $str$6)
$str$6:
        /*000a*/ 	.byte	0x63, 0x6f, 0x73, 0x74, 0x3a, 0x20, 0x25, 0x64, 0x0a, 0x00
.L_3:


//--------------------- .nv.shared.reserved.0     --------------------------
	.section	.nv.shared.reserved.0,"aw",@nobits
	.weak		__nv_reservedSMEM_offset_0_alias
	.size		__nv_reservedSMEM_offset_0_alias, 0, 64
	.other		__nv_reservedSMEM_offset_0_alias,@"STO_CUDA_RESERVED_SHARED STV_DEFAULT"
__nv_reservedSMEM_offset_0_alias:
	.zero		0
	.zero		64


//--------------------- .nv.global                --------------------------
	.section	.nv.global,"aw",@nobits
	.align	4
.nv.global:
	.type		Cx,@object
	.size		Cx,(PQ - Cx)
Cx:
	.zero		400000000
	.type		PQ,@object
	.size		PQ,(.L_1 - PQ)
PQ:
	.zero		400000000
.L_1:


//--------------------- .nv.constant0._Z5getCxiPi --------------------------
	.section	.nv.constant0._Z5getCxiPi,"a",@progbits
	.sectionflags	@""
	.align	4
.nv.constant0._Z5getCxiPi:
	.zero		912


//--------------------- .nv.constant0._Z10insertDestPiiS_ --------------------------
	.section	.nv.constant0._Z10insertDestPiiS_,"a",@progbits
	.sectionflags	@""
	.align	4
.nv.constant0._Z10insertDestPiiS_:
	.zero		920


//--------------------- .nv.constant0._Z9propogatePiS_S_S_PjS_iiS_S_S_S_S_S0_i --------------------------
	.section	.nv.constant0._Z9propogatePiS_S_S_PjS_iiS_S_S_S_S_S0_i,"a",@progbits
	.sectionflags	@""
	.align	4
.nv.constant0._Z9propogatePiS_S_S_PjS_iiS_S_S_S_S_S0_i:
	.zero		1004


//--------------------- .nv.constant0._Z12propogateAddPiS_PjS_S_S_S_ii --------------------------
	.section	.nv.constant0._Z12propogateAddPiS_PjS_S_S_S_ii,"a",@progbits
	.sectionflags	@""
	.align	4
.nv.constant0._Z12propogateAddPiS_PjS_S_S_S_ii:
	.zero		960


//--------------------- .nv.constant0._Z8checkMINPiS_iii --------------------------
	.section	.nv.constant0._Z8checkMINPiS_iii,"a",@progbits
	.sectionflags	@""
	.align	4
.nv.constant0._Z8checkMINPiS_iii:
	.zero		924


//--------------------- .nv.constant0._Z8insertPQPiS_S_iiS_ --------------------------
	.section	.nv.constant0._Z8insertPQPiS_S_iiS_,"a",@progbits
	.sectionflags	@""
	.align	4
.nv.constant0._Z8insertPQPiS_S_iiS_:
	.zero		936


//--------------------- .nv.constant0._Z5setNVPiS_S_i --------------------------
	.section	.nv.constant0._Z5setNVPiS_S_i,"a",@progbits
	.sectionflags	@""
	.align	4
.nv.constant0._Z5setNVPiS_S_i:
	.zero		924


//--------------------- .nv.constant0._Z10keepHeapPQPiii --------------------------
	.section	.nv.constant0._Z10keepHeapPQPiii,"a",@progbits
	.sectionflags	@""
	.align	4
.nv.constant0._Z10keepHeapPQPiii:
	.zero		912


//--------------------- .nv.constant0._Z13A_star_expandPiS_PjS_S_S_S_S_S_S_iiiiS_S_iS_S_S_i --------------------------
	.section	.nv.constant0._Z13A_star_expandPiS_PjS_S_S_S_S_S_S_iiiiS_S_iS_S_S_i,"a",@progbits
	.sectionflags	@""
	.align	4
.nv.constant0._Z13A_star_expandPiS_PjS_S_S_S_S_S_S_iiiiS_S_iS_S_S_i:
	.zero		1044


//--------------------- .nv.constant0._Z10extractMinPiS_S_S_ii --------------------------
	.section	.nv.constant0._Z10extractMinPiS_S_S_ii,"a",@progbits
	.sectionflags	@""
	.align	4
.nv.constant0._Z10extractMinPiS_S_S_ii:
	.zero		936


//--------------------- SYMBOLS --------------------------

	.type		.nv.reservedSmem.offset0,@object
	.size		.nv.reservedSmem.offset0,0x4
	.type		vprintf,@function
